//
// Generated by NVIDIA NVVM Compiler
//
// Compiler Build ID: CL-36424714
// Cuda compilation tools, release 13.0, V13.0.88
// Based on NVVM 20.0.0
//

.version 9.0
.target sm_100
.address_size 64

	// .globl	_Z9reductionPmjj

.visible .entry _Z9reductionPmjj(
	.param .u64 .ptr .align 1 _Z9reductionPmjj_param_0,
	.param .u32 _Z9reductionPmjj_param_1,
	.param .u32 _Z9reductionPmjj_param_2
)
{
	.reg .pred 	%p<26>;
	.reg .b32 	%r<243>;
	.reg .b64 	%rd<318>;

	ld.param.u64 	%rd2, [_Z9reductionPmjj_param_0];
	ld.param.u32 	%r93, [_Z9reductionPmjj_param_1];
	ld.param.u32 	%r94, [_Z9reductionPmjj_param_2];
	cvta.to.global.u64 	%rd1, %rd2;
	mov.u32 	%r95, %ctaid.y;
	mov.u32 	%r96, %ntid.y;
	mul.lo.s32 	%r1, %r95, %r96;
	mov.u32 	%r2, %tid.y;
	add.s32 	%r3, %r1, %r2;
	mov.u32 	%r97, %ctaid.x;
	mov.u32 	%r98, %ntid.x;
	mov.u32 	%r99, %tid.x;
	mad.lo.s32 	%r4, %r97, %r98, %r99;
	setp.lt.u32 	%p1, %r94, 2;
	@%p1 bra 	$L__BB0_38;
	mul.lo.s32 	%r5, %r94, %r94;
	mad.lo.s32 	%r6, %r94, %r3, %r4;
	setp.eq.s32 	%p2, %r93, 0;
	@%p2 bra 	$L__BB0_38;
	and.b32  	%r7, %r93, 7;
	and.b32  	%r8, %r93, 3;
	and.b32  	%r9, %r93, -8;
	and.b32  	%r10, %r93, 1;
	add.s32 	%r101, %r2, %r94;
	add.s32 	%r11, %r101, %r1;
	shl.b32 	%r102, %r94, 1;
	add.s32 	%r12, %r3, %r102;
	mad.lo.s32 	%r13, %r94, 3, %r3;
	shl.b32 	%r103, %r94, 2;
	add.s32 	%r14, %r3, %r103;
	mad.lo.s32 	%r15, %r94, 5, %r3;
	mad.lo.s32 	%r16, %r94, %r15, %r4;
	mad.lo.s32 	%r17, %r94, 6, %r3;
	mad.lo.s32 	%r18, %r94, 7, %r3;
	mov.b32 	%r214, 2;
$L__BB0_3:
	add.s32 	%r104, %r214, -1;
	or.b32  	%r105, %r3, %r4;
	and.b32  	%r106, %r104, %r105;
	setp.ne.s32 	%p3, %r106, 0;
	@%p3 bra 	$L__BB0_37;
	setp.lt.u32 	%p4, %r93, 8;
	shr.u32 	%r20, %r214, 1;
	add.s32 	%r108, %r20, %r3;
	mad.lo.s32 	%r21, %r108, %r94, %r4;
	mov.b32 	%r233, 0;
	@%p4 bra 	$L__BB0_7;
	mad.lo.s32 	%r225, %r94, %r17, %r4;
	mad.lo.s32 	%r228, %r94, %r13, %r4;
	mad.lo.s32 	%r230, %r94, %r11, %r4;
	mad.lo.s32 	%r229, %r94, %r12, %r4;
	mad.lo.s32 	%r227, %r94, %r14, %r4;
	mad.lo.s32 	%r224, %r94, %r18, %r4;
	and.b32  	%r109, %r93, -8;
	neg.s32 	%r231, %r109;
	add.s32 	%r110, %r11, %r20;
	mad.lo.s32 	%r222, %r94, %r110, %r4;
	add.s32 	%r111, %r12, %r20;
	mad.lo.s32 	%r221, %r94, %r111, %r4;
	add.s32 	%r112, %r13, %r20;
	mad.lo.s32 	%r220, %r94, %r112, %r4;
	add.s32 	%r113, %r14, %r20;
	mad.lo.s32 	%r219, %r94, %r113, %r4;
	add.s32 	%r114, %r15, %r20;
	mad.lo.s32 	%r218, %r94, %r114, %r4;
	add.s32 	%r115, %r17, %r20;
	mad.lo.s32 	%r217, %r94, %r115, %r4;
	add.s32 	%r116, %r18, %r20;
	mad.lo.s32 	%r216, %r94, %r116, %r4;
	mov.u32 	%r215, %r21;
	mov.u32 	%r223, %r6;
	mov.u32 	%r226, %r16;
$L__BB0_6:
	.pragma "nounroll";
	mul.wide.u32 	%rd3, %r215, 8;
	add.s64 	%rd4, %rd1, %rd3;
	ld.global.u64 	%rd5, [%rd4];
	mul.wide.u32 	%rd6, %r223, 8;
	add.s64 	%rd7, %rd1, %rd6;
	ld.global.u64 	%rd8, [%rd7];
	add.s64 	%rd9, %rd8, %rd5;
	st.global.u64 	[%rd7], %rd9;
	mul.wide.u32 	%rd10, %r222, 8;
	add.s64 	%rd11, %rd1, %rd10;
	ld.global.u64 	%rd12, [%rd11];
	mul.wide.u32 	%rd13, %r230, 8;
	add.s64 	%rd14, %rd1, %rd13;
	ld.global.u64 	%rd15, [%rd14];
	add.s64 	%rd16, %rd15, %rd12;
	st.global.u64 	[%rd14], %rd16;
	mul.wide.u32 	%rd17, %r221, 8;
	add.s64 	%rd18, %rd1, %rd17;
	ld.global.u64 	%rd19, [%rd18];
	mul.wide.u32 	%rd20, %r229, 8;
	add.s64 	%rd21, %rd1, %rd20;
	ld.global.u64 	%rd22, [%rd21];
	add.s64 	%rd23, %rd22, %rd19;
	st.global.u64 	[%rd21], %rd23;
	mul.wide.u32 	%rd24, %r220, 8;
	add.s64 	%rd25, %rd1, %rd24;
	ld.global.u64 	%rd26, [%rd25];
	mul.wide.u32 	%rd27, %r228, 8;
	add.s64 	%rd28, %rd1, %rd27;
	ld.global.u64 	%rd29, [%rd28];
	add.s64 	%rd30, %rd29, %rd26;
	st.global.u64 	[%rd28], %rd30;
	mul.wide.u32 	%rd31, %r219, 8;
	add.s64 	%rd32, %rd1, %rd31;
	ld.global.u64 	%rd33, [%rd32];
	mul.wide.u32 	%rd34, %r227, 8;
	add.s64 	%rd35, %rd1, %rd34;
	ld.global.u64 	%rd36, [%rd35];
	add.s64 	%rd37, %rd36, %rd33;
	st.global.u64 	[%rd35], %rd37;
	mul.wide.u32 	%rd38, %r218, 8;
	add.s64 	%rd39, %rd1, %rd38;
	ld.global.u64 	%rd40, [%rd39];
	mul.wide.u32 	%rd41, %r226, 8;
	add.s64 	%rd42, %rd1, %rd41;
	ld.global.u64 	%rd43, [%rd42];
	add.s64 	%rd44, %rd43, %rd40;
	st.global.u64 	[%rd42], %rd44;
	mul.wide.u32 	%rd45, %r217, 8;
	add.s64 	%rd46, %rd1, %rd45;
	ld.global.u64 	%rd47, [%rd46];
	mul.wide.u32 	%rd48, %r225, 8;
	add.s64 	%rd49, %rd1, %rd48;
	ld.global.u64 	%rd50, [%rd49];
	add.s64 	%rd51, %rd50, %rd47;
	st.global.u64 	[%rd49], %rd51;
	mul.wide.u32 	%rd52, %r216, 8;
	add.s64 	%rd53, %rd1, %rd52;
	ld.global.u64 	%rd54, [%rd53];
	mul.wide.u32 	%rd55, %r224, 8;
	add.s64 	%rd56, %rd1, %rd55;
	ld.global.u64 	%rd57, [%rd56];
	add.s64 	%rd58, %rd57, %rd54;
	st.global.u64 	[%rd56], %rd58;
	add.s32 	%r231, %r231, 8;
	shl.b32 	%r117, %r5, 3;
	add.s32 	%r230, %r230, %r117;
	add.s32 	%r229, %r229, %r117;
	add.s32 	%r228, %r228, %r117;
	add.s32 	%r227, %r227, %r117;
	add.s32 	%r226, %r226, %r117;
	add.s32 	%r225, %r225, %r117;
	add.s32 	%r224, %r224, %r117;
	add.s32 	%r223, %r223, %r117;
	add.s32 	%r222, %r222, %r117;
	add.s32 	%r221, %r221, %r117;
	add.s32 	%r220, %r220, %r117;
	add.s32 	%r219, %r219, %r117;
	add.s32 	%r218, %r218, %r117;
	add.s32 	%r217, %r217, %r117;
	add.s32 	%r216, %r216, %r117;
	add.s32 	%r215, %r215, %r117;
	setp.ne.s32 	%p5, %r231, 0;
	mov.u32 	%r233, %r9;
	@%p5 bra 	$L__BB0_6;
$L__BB0_7:
	add.s32 	%r71, %r8, -1;
	setp.eq.s32 	%p6, %r7, 0;
	@%p6 bra 	$L__BB0_15;
	add.s32 	%r118, %r7, -1;
	setp.lt.u32 	%p7, %r118, 3;
	@%p7 bra 	$L__BB0_10;
	mul.lo.s32 	%r119, %r5, %r233;
	add.s32 	%r120, %r21, %r119;
	add.s32 	%r121, %r6, %r119;
	mul.wide.u32 	%rd59, %r120, 8;
	add.s64 	%rd60, %rd1, %rd59;
	ld.global.u64 	%rd61, [%rd60];
	mul.wide.u32 	%rd62, %r121, 8;
	add.s64 	%rd63, %rd1, %rd62;
	ld.global.u64 	%rd64, [%rd63];
	add.s64 	%rd65, %rd64, %rd61;
	st.global.u64 	[%rd63], %rd65;
	add.s32 	%r122, %r120, %r5;
	add.s32 	%r123, %r121, %r5;
	mul.wide.u32 	%rd66, %r122, 8;
	add.s64 	%rd67, %rd1, %rd66;
	ld.global.u64 	%rd68, [%rd67];
	mul.wide.u32 	%rd69, %r123, 8;
	add.s64 	%rd70, %rd1, %rd69;
	ld.global.u64 	%rd71, [%rd70];
	add.s64 	%rd72, %rd71, %rd68;
	st.global.u64 	[%rd70], %rd72;
	add.s32 	%r124, %r122, %r5;
	add.s32 	%r125, %r123, %r5;
	mul.wide.u32 	%rd73, %r124, 8;
	add.s64 	%rd74, %rd1, %rd73;
	ld.global.u64 	%rd75, [%rd74];
	mul.wide.u32 	%rd76, %r125, 8;
	add.s64 	%rd77, %rd1, %rd76;
	ld.global.u64 	%rd78, [%rd77];
	add.s64 	%rd79, %rd78, %rd75;
	st.global.u64 	[%rd77], %rd79;
	add.s32 	%r126, %r124, %r5;
	add.s32 	%r127, %r125, %r5;
	mul.wide.u32 	%rd80, %r126, 8;
	add.s64 	%rd81, %rd1, %rd80;
	ld.global.u64 	%rd82, [%rd81];
	mul.wide.u32 	%rd83, %r127, 8;
	add.s64 	%rd84, %rd1, %rd83;
	ld.global.u64 	%rd85, [%rd84];
	add.s64 	%rd86, %rd85, %rd82;
	st.global.u64 	[%rd84], %rd86;
	add.s32 	%r233, %r233, 4;
$L__BB0_10:
	setp.eq.s32 	%p8, %r8, 0;
	@%p8 bra 	$L__BB0_15;
	setp.eq.s32 	%p9, %r71, 0;
	@%p9 bra 	$L__BB0_13;
	mul.lo.s32 	%r128, %r5, %r233;
	add.s32 	%r129, %r21, %r128;
	add.s32 	%r130, %r6, %r128;
	mul.wide.u32 	%rd87, %r129, 8;
	add.s64 	%rd88, %rd1, %rd87;
	ld.global.u64 	%rd89, [%rd88];
	mul.wide.u32 	%rd90, %r130, 8;
	add.s64 	%rd91, %rd1, %rd90;
	ld.global.u64 	%rd92, [%rd91];
	add.s64 	%rd93, %rd92, %rd89;
	st.global.u64 	[%rd91], %rd93;
	add.s32 	%r131, %r129, %r5;
	add.s32 	%r132, %r130, %r5;
	mul.wide.u32 	%rd94, %r131, 8;
	add.s64 	%rd95, %rd1, %rd94;
	ld.global.u64 	%rd96, [%rd95];
	mul.wide.u32 	%rd97, %r132, 8;
	add.s64 	%rd98, %rd1, %rd97;
	ld.global.u64 	%rd99, [%rd98];
	add.s64 	%rd100, %rd99, %rd96;
	st.global.u64 	[%rd98], %rd100;
	add.s32 	%r233, %r233, 2;
$L__BB0_13:
	setp.eq.s32 	%p10, %r10, 0;
	@%p10 bra 	$L__BB0_15;
	mul.lo.s32 	%r133, %r5, %r233;
	add.s32 	%r134, %r21, %r133;
	add.s32 	%r135, %r6, %r133;
	mul.wide.u32 	%rd101, %r134, 8;
	add.s64 	%rd102, %rd1, %rd101;
	ld.global.u64 	%rd103, [%rd102];
	mul.wide.u32 	%rd104, %r135, 8;
	add.s64 	%rd105, %rd1, %rd104;
	ld.global.u64 	%rd106, [%rd105];
	add.s64 	%rd107, %rd106, %rd103;
	st.global.u64 	[%rd105], %rd107;
$L__BB0_15:
	setp.lt.u32 	%p11, %r93, 8;
	add.s32 	%r76, %r20, %r4;
	mov.b32 	%r236, 0;
	@%p11 bra 	$L__BB0_18;
	mov.b32 	%r238, 0;
$L__BB0_17:
	.pragma "nounroll";
	mad.lo.s32 	%r138, %r238, %r94, %r3;
	mul.lo.s32 	%r139, %r138, %r94;
	add.s32 	%r140, %r139, %r76;
	add.s32 	%r141, %r139, %r4;
	mul.wide.u32 	%rd108, %r140, 8;
	add.s64 	%rd109, %rd1, %rd108;
	ld.global.u64 	%rd110, [%rd109];
	mul.wide.u32 	%rd111, %r141, 8;
	add.s64 	%rd112, %rd1, %rd111;
	ld.global.u64 	%rd113, [%rd112];
	add.s64 	%rd114, %rd113, %rd110;
	st.global.u64 	[%rd112], %rd114;
	add.s32 	%r142, %r140, %r5;
	add.s32 	%r143, %r141, %r5;
	mul.wide.u32 	%rd115, %r142, 8;
	add.s64 	%rd116, %rd1, %rd115;
	ld.global.u64 	%rd117, [%rd116];
	mul.wide.u32 	%rd118, %r143, 8;
	add.s64 	%rd119, %rd1, %rd118;
	ld.global.u64 	%rd120, [%rd119];
	add.s64 	%rd121, %rd120, %rd117;
	st.global.u64 	[%rd119], %rd121;
	add.s32 	%r144, %r142, %r5;
	add.s32 	%r145, %r143, %r5;
	mul.wide.u32 	%rd122, %r144, 8;
	add.s64 	%rd123, %rd1, %rd122;
	ld.global.u64 	%rd124, [%rd123];
	mul.wide.u32 	%rd125, %r145, 8;
	add.s64 	%rd126, %rd1, %rd125;
	ld.global.u64 	%rd127, [%rd126];
	add.s64 	%rd128, %rd127, %rd124;
	st.global.u64 	[%rd126], %rd128;
	add.s32 	%r146, %r144, %r5;
	add.s32 	%r147, %r145, %r5;
	mul.wide.u32 	%rd129, %r146, 8;
	add.s64 	%rd130, %rd1, %rd129;
	ld.global.u64 	%rd131, [%rd130];
	mul.wide.u32 	%rd132, %r147, 8;
	add.s64 	%rd133, %rd1, %rd132;
	ld.global.u64 	%rd134, [%rd133];
	add.s64 	%rd135, %rd134, %rd131;
	st.global.u64 	[%rd133], %rd135;
	add.s32 	%r148, %r146, %r5;
	add.s32 	%r149, %r147, %r5;
	mul.wide.u32 	%rd136, %r148, 8;
	add.s64 	%rd137, %rd1, %rd136;
	ld.global.u64 	%rd138, [%rd137];
	mul.wide.u32 	%rd139, %r149, 8;
	add.s64 	%rd140, %rd1, %rd139;
	ld.global.u64 	%rd141, [%rd140];
	add.s64 	%rd142, %rd141, %rd138;
	st.global.u64 	[%rd140], %rd142;
	add.s32 	%r150, %r148, %r5;
	add.s32 	%r151, %r149, %r5;
	mul.wide.u32 	%rd143, %r150, 8;
	add.s64 	%rd144, %rd1, %rd143;
	ld.global.u64 	%rd145, [%rd144];
	mul.wide.u32 	%rd146, %r151, 8;
	add.s64 	%rd147, %rd1, %rd146;
	ld.global.u64 	%rd148, [%rd147];
	add.s64 	%rd149, %rd148, %rd145;
	st.global.u64 	[%rd147], %rd149;
	add.s32 	%r152, %r150, %r5;
	add.s32 	%r153, %r151, %r5;
	mul.wide.u32 	%rd150, %r152, 8;
	add.s64 	%rd151, %rd1, %rd150;
	ld.global.u64 	%rd152, [%rd151];
	mul.wide.u32 	%rd153, %r153, 8;
	add.s64 	%rd154, %rd1, %rd153;
	ld.global.u64 	%rd155, [%rd154];
	add.s64 	%rd156, %rd155, %rd152;
	st.global.u64 	[%rd154], %rd156;
	add.s32 	%r154, %r152, %r5;
	add.s32 	%r155, %r153, %r5;
	mul.wide.u32 	%rd157, %r154, 8;
	add.s64 	%rd158, %rd1, %rd157;
	ld.global.u64 	%rd159, [%rd158];
	mul.wide.u32 	%rd160, %r155, 8;
	add.s64 	%rd161, %rd1, %rd160;
	ld.global.u64 	%rd162, [%rd161];
	add.s64 	%rd163, %rd162, %rd159;
	st.global.u64 	[%rd161], %rd163;
	add.s32 	%r238, %r238, 8;
	setp.eq.s32 	%p12, %r238, %r9;
	mov.u32 	%r236, %r9;
	@%p12 bra 	$L__BB0_18;
	bra.uni 	$L__BB0_17;
$L__BB0_18:
	setp.eq.s32 	%p13, %r7, 0;
	@%p13 bra 	$L__BB0_26;
	add.s32 	%r156, %r7, -1;
	setp.lt.u32 	%p14, %r156, 3;
	@%p14 bra 	$L__BB0_21;
	mad.lo.s32 	%r157, %r236, %r94, %r3;
	mul.lo.s32 	%r158, %r157, %r94;
	add.s32 	%r159, %r158, %r76;
	add.s32 	%r160, %r158, %r4;
	mul.wide.u32 	%rd164, %r159, 8;
	add.s64 	%rd165, %rd1, %rd164;
	ld.global.u64 	%rd166, [%rd165];
	mul.wide.u32 	%rd167, %r160, 8;
	add.s64 	%rd168, %rd1, %rd167;
	ld.global.u64 	%rd169, [%rd168];
	add.s64 	%rd170, %rd169, %rd166;
	st.global.u64 	[%rd168], %rd170;
	add.s32 	%r161, %r159, %r5;
	add.s32 	%r162, %r160, %r5;
	mul.wide.u32 	%rd171, %r161, 8;
	add.s64 	%rd172, %rd1, %rd171;
	ld.global.u64 	%rd173, [%rd172];
	mul.wide.u32 	%rd174, %r162, 8;
	add.s64 	%rd175, %rd1, %rd174;
	ld.global.u64 	%rd176, [%rd175];
	add.s64 	%rd177, %rd176, %rd173;
	st.global.u64 	[%rd175], %rd177;
	add.s32 	%r163, %r161, %r5;
	add.s32 	%r164, %r162, %r5;
	mul.wide.u32 	%rd178, %r163, 8;
	add.s64 	%rd179, %rd1, %rd178;
	ld.global.u64 	%rd180, [%rd179];
	mul.wide.u32 	%rd181, %r164, 8;
	add.s64 	%rd182, %rd1, %rd181;
	ld.global.u64 	%rd183, [%rd182];
	add.s64 	%rd184, %rd183, %rd180;
	st.global.u64 	[%rd182], %rd184;
	add.s32 	%r165, %r163, %r5;
	add.s32 	%r166, %r164, %r5;
	mul.wide.u32 	%rd185, %r165, 8;
	add.s64 	%rd186, %rd1, %rd185;
	ld.global.u64 	%rd187, [%rd186];
	mul.wide.u32 	%rd188, %r166, 8;
	add.s64 	%rd189, %rd1, %rd188;
	ld.global.u64 	%rd190, [%rd189];
	add.s64 	%rd191, %rd190, %rd187;
	st.global.u64 	[%rd189], %rd191;
	add.s32 	%r236, %r236, 4;
$L__BB0_21:
	setp.eq.s32 	%p15, %r8, 0;
	@%p15 bra 	$L__BB0_26;
	setp.eq.s32 	%p16, %r71, 0;
	@%p16 bra 	$L__BB0_24;
	mad.lo.s32 	%r167, %r236, %r94, %r3;
	mul.lo.s32 	%r168, %r167, %r94;
	add.s32 	%r169, %r168, %r76;
	add.s32 	%r170, %r168, %r4;
	mul.wide.u32 	%rd192, %r169, 8;
	add.s64 	%rd193, %rd1, %rd192;
	ld.global.u64 	%rd194, [%rd193];
	mul.wide.u32 	%rd195, %r170, 8;
	add.s64 	%rd196, %rd1, %rd195;
	ld.global.u64 	%rd197, [%rd196];
	add.s64 	%rd198, %rd197, %rd194;
	st.global.u64 	[%rd196], %rd198;
	add.s32 	%r171, %r169, %r5;
	add.s32 	%r172, %r170, %r5;
	mul.wide.u32 	%rd199, %r171, 8;
	add.s64 	%rd200, %rd1, %rd199;
	ld.global.u64 	%rd201, [%rd200];
	mul.wide.u32 	%rd202, %r172, 8;
	add.s64 	%rd203, %rd1, %rd202;
	ld.global.u64 	%rd204, [%rd203];
	add.s64 	%rd205, %rd204, %rd201;
	st.global.u64 	[%rd203], %rd205;
	add.s32 	%r236, %r236, 2;
$L__BB0_24:
	setp.eq.s32 	%p17, %r10, 0;
	@%p17 bra 	$L__BB0_26;
	mad.lo.s32 	%r173, %r236, %r94, %r3;
	mul.lo.s32 	%r174, %r173, %r94;
	add.s32 	%r175, %r174, %r76;
	add.s32 	%r176, %r174, %r4;
	mul.wide.u32 	%rd206, %r175, 8;
	add.s64 	%rd207, %rd1, %rd206;
	ld.global.u64 	%rd208, [%rd207];
	mul.wide.u32 	%rd209, %r176, 8;
	add.s64 	%rd210, %rd1, %rd209;
	ld.global.u64 	%rd211, [%rd210];
	add.s64 	%rd212, %rd211, %rd208;
	st.global.u64 	[%rd210], %rd212;
$L__BB0_26:
	setp.lt.u32 	%p18, %r93, 8;
	add.s32 	%r82, %r21, %r20;
	mov.b32 	%r241, 0;
	@%p18 bra 	$L__BB0_29;
	mov.b32 	%r239, 0;
$L__BB0_28:
	.pragma "nounroll";
	mul.lo.s32 	%r179, %r5, %r239;
	add.s32 	%r180, %r82, %r179;
	add.s32 	%r181, %r6, %r179;
	mul.wide.u32 	%rd213, %r180, 8;
	add.s64 	%rd214, %rd1, %rd213;
	ld.global.u64 	%rd215, [%rd214];
	mul.wide.u32 	%rd216, %r181, 8;
	add.s64 	%rd217, %rd1, %rd216;
	ld.global.u64 	%rd218, [%rd217];
	add.s64 	%rd219, %rd218, %rd215;
	st.global.u64 	[%rd217], %rd219;
	add.s32 	%r182, %r180, %r5;
	add.s32 	%r183, %r181, %r5;
	mul.wide.u32 	%rd220, %r182, 8;
	add.s64 	%rd221, %rd1, %rd220;
	ld.global.u64 	%rd222, [%rd221];
	mul.wide.u32 	%rd223, %r183, 8;
	add.s64 	%rd224, %rd1, %rd223;
	ld.global.u64 	%rd225, [%rd224];
	add.s64 	%rd226, %rd225, %rd222;
	st.global.u64 	[%rd224], %rd226;
	add.s32 	%r184, %r182, %r5;
	add.s32 	%r185, %r183, %r5;
	mul.wide.u32 	%rd227, %r184, 8;
	add.s64 	%rd228, %rd1, %rd227;
	ld.global.u64 	%rd229, [%rd228];
	mul.wide.u32 	%rd230, %r185, 8;
	add.s64 	%rd231, %rd1, %rd230;
	ld.global.u64 	%rd232, [%rd231];
	add.s64 	%rd233, %rd232, %rd229;
	st.global.u64 	[%rd231], %rd233;
	add.s32 	%r186, %r184, %r5;
	add.s32 	%r187, %r185, %r5;
	mul.wide.u32 	%rd234, %r186, 8;
	add.s64 	%rd235, %rd1, %rd234;
	ld.global.u64 	%rd236, [%rd235];
	mul.wide.u32 	%rd237, %r187, 8;
	add.s64 	%rd238, %rd1, %rd237;
	ld.global.u64 	%rd239, [%rd238];
	add.s64 	%rd240, %rd239, %rd236;
	st.global.u64 	[%rd238], %rd240;
	add.s32 	%r188, %r186, %r5;
	add.s32 	%r189, %r187, %r5;
	mul.wide.u32 	%rd241, %r188, 8;
	add.s64 	%rd242, %rd1, %rd241;
	ld.global.u64 	%rd243, [%rd242];
	mul.wide.u32 	%rd244, %r189, 8;
	add.s64 	%rd245, %rd1, %rd244;
	ld.global.u64 	%rd246, [%rd245];
	add.s64 	%rd247, %rd246, %rd243;
	st.global.u64 	[%rd245], %rd247;
	add.s32 	%r190, %r188, %r5;
	add.s32 	%r191, %r189, %r5;
	mul.wide.u32 	%rd248, %r190, 8;
	add.s64 	%rd249, %rd1, %rd248;
	ld.global.u64 	%rd250, [%rd249];
	mul.wide.u32 	%rd251, %r191, 8;
	add.s64 	%rd252, %rd1, %rd251;
	ld.global.u64 	%rd253, [%rd252];
	add.s64 	%rd254, %rd253, %rd250;
	st.global.u64 	[%rd252], %rd254;
	add.s32 	%r192, %r190, %r5;
	add.s32 	%r193, %r191, %r5;
	mul.wide.u32 	%rd255, %r192, 8;
	add.s64 	%rd256, %rd1, %rd255;
	ld.global.u64 	%rd257, [%rd256];
	mul.wide.u32 	%rd258, %r193, 8;
	add.s64 	%rd259, %rd1, %rd258;
	ld.global.u64 	%rd260, [%rd259];
	add.s64 	%rd261, %rd260, %rd257;
	st.global.u64 	[%rd259], %rd261;
	add.s32 	%r194, %r192, %r5;
	add.s32 	%r195, %r193, %r5;
	mul.wide.u32 	%rd262, %r194, 8;
	add.s64 	%rd263, %rd1, %rd262;
	ld.global.u64 	%rd264, [%rd263];
	mul.wide.u32 	%rd265, %r195, 8;
	add.s64 	%rd266, %rd1, %rd265;
	ld.global.u64 	%rd267, [%rd266];
	add.s64 	%rd268, %rd267, %rd264;
	st.global.u64 	[%rd266], %rd268;
	add.s32 	%r239, %r239, 8;
	setp.ne.s32 	%p19, %r239, %r9;
	mov.u32 	%r241, %r9;
	@%p19 bra 	$L__BB0_28;
$L__BB0_29:
	setp.eq.s32 	%p20, %r7, 0;
	@%p20 bra 	$L__BB0_37;
	add.s32 	%r196, %r7, -1;
	setp.lt.u32 	%p21, %r196, 3;
	@%p21 bra 	$L__BB0_32;
	mul.lo.s32 	%r197, %r5, %r241;
	add.s32 	%r198, %r82, %r197;
	add.s32 	%r199, %r6, %r197;
	mul.wide.u32 	%rd269, %r198, 8;
	add.s64 	%rd270, %rd1, %rd269;
	ld.global.u64 	%rd271, [%rd270];
	mul.wide.u32 	%rd272, %r199, 8;
	add.s64 	%rd273, %rd1, %rd272;
	ld.global.u64 	%rd274, [%rd273];
	add.s64 	%rd275, %rd274, %rd271;
	st.global.u64 	[%rd273], %rd275;
	add.s32 	%r200, %r198, %r5;
	add.s32 	%r201, %r199, %r5;
	mul.wide.u32 	%rd276, %r200, 8;
	add.s64 	%rd277, %rd1, %rd276;
	ld.global.u64 	%rd278, [%rd277];
	mul.wide.u32 	%rd279, %r201, 8;
	add.s64 	%rd280, %rd1, %rd279;
	ld.global.u64 	%rd281, [%rd280];
	add.s64 	%rd282, %rd281, %rd278;
	st.global.u64 	[%rd280], %rd282;
	add.s32 	%r202, %r200, %r5;
	add.s32 	%r203, %r201, %r5;
	mul.wide.u32 	%rd283, %r202, 8;
	add.s64 	%rd284, %rd1, %rd283;
	ld.global.u64 	%rd285, [%rd284];
	mul.wide.u32 	%rd286, %r203, 8;
	add.s64 	%rd287, %rd1, %rd286;
	ld.global.u64 	%rd288, [%rd287];
	add.s64 	%rd289, %rd288, %rd285;
	st.global.u64 	[%rd287], %rd289;
	add.s32 	%r204, %r202, %r5;
	add.s32 	%r205, %r203, %r5;
	mul.wide.u32 	%rd290, %r204, 8;
	add.s64 	%rd291, %rd1, %rd290;
	ld.global.u64 	%rd292, [%rd291];
	mul.wide.u32 	%rd293, %r205, 8;
	add.s64 	%rd294, %rd1, %rd293;
	ld.global.u64 	%rd295, [%rd294];
	add.s64 	%rd296, %rd295, %rd292;
	st.global.u64 	[%rd294], %rd296;
	add.s32 	%r241, %r241, 4;
$L__BB0_32:
	setp.eq.s32 	%p22, %r8, 0;
	@%p22 bra 	$L__BB0_37;
	setp.eq.s32 	%p23, %r71, 0;
	@%p23 bra 	$L__BB0_35;
	mul.lo.s32 	%r206, %r5, %r241;
	add.s32 	%r207, %r82, %r206;
	add.s32 	%r208, %r6, %r206;
	mul.wide.u32 	%rd297, %r207, 8;
	add.s64 	%rd298, %rd1, %rd297;
	ld.global.u64 	%rd299, [%rd298];
	mul.wide.u32 	%rd300, %r208, 8;
	add.s64 	%rd301, %rd1, %rd300;
	ld.global.u64 	%rd302, [%rd301];
	add.s64 	%rd303, %rd302, %rd299;
	st.global.u64 	[%rd301], %rd303;
	add.s32 	%r209, %r207, %r5;
	add.s32 	%r210, %r208, %r5;
	mul.wide.u32 	%rd304, %r209, 8;
	add.s64 	%rd305, %rd1, %rd304;
	ld.global.u64 	%rd306, [%rd305];
	mul.wide.u32 	%rd307, %r210, 8;
	add.s64 	%rd308, %rd1, %rd307;
	ld.global.u64 	%rd309, [%rd308];
	add.s64 	%rd310, %rd309, %rd306;
	st.global.u64 	[%rd308], %rd310;
	add.s32 	%r241, %r241, 2;
$L__BB0_35:
	setp.eq.s32 	%p24, %r10, 0;
	@%p24 bra 	$L__BB0_37;
	mul.lo.s32 	%r211, %r5, %r241;
	add.s32 	%r212, %r82, %r211;
	add.s32 	%r213, %r6, %r211;
	mul.wide.u32 	%rd311, %r212, 8;
	add.s64 	%rd312, %rd1, %rd311;
	ld.global.u64 	%rd313, [%rd312];
	mul.wide.u32 	%rd314, %r213, 8;
	add.s64 	%rd315, %rd1, %rd314;
	ld.global.u64 	%rd316, [%rd315];
	add.s64 	%rd317, %rd316, %rd313;
	st.global.u64 	[%rd315], %rd317;
$L__BB0_37:
	shl.b32 	%r214, %r214, 1;
	setp.le.u32 	%p25, %r214, %r94;
	@%p25 bra 	$L__BB0_3;
$L__BB0_38:
	ret;

}
	// .globl	_Z7pearsonPmPfjS0_S0_jjjjjj
.visible .entry _Z7pearsonPmPfjS0_S0_jjjjjj(
	.param .u64 .ptr .align 1 _Z7pearsonPmPfjS0_S0_jjjjjj_param_0,
	.param .u64 .ptr .align 1 _Z7pearsonPmPfjS0_S0_jjjjjj_param_1,
	.param .u32 _Z7pearsonPmPfjS0_S0_jjjjjj_param_2,
	.param .u64 .ptr .align 1 _Z7pearsonPmPfjS0_S0_jjjjjj_param_3,
	.param .u64 .ptr .align 1 _Z7pearsonPmPfjS0_S0_jjjjjj_param_4,
	.param .u32 _Z7pearsonPmPfjS0_S0_jjjjjj_param_5,
	.param .u32 _Z7pearsonPmPfjS0_S0_jjjjjj_param_6,
	.param .u32 _Z7pearsonPmPfjS0_S0_jjjjjj_param_7,
	.param .u32 _Z7pearsonPmPfjS0_S0_jjjjjj_param_8,
	.param .u32 _Z7pearsonPmPfjS0_S0_jjjjjj_param_9,
	.param .u32 _Z7pearsonPmPfjS0_S0_jjjjjj_param_10
)
{
	.reg .pred 	%p<67>;
	.reg .b32 	%r<166>;
	.reg .b32 	%f<250>;
	.reg .b64 	%rd<145>;

	ld.param.u64 	%rd6, [_Z7pearsonPmPfjS0_S0_jjjjjj_param_0];
	ld.param.u64 	%rd7, [_Z7pearsonPmPfjS0_S0_jjjjjj_param_1];
	ld.param.u32 	%r66, [_Z7pearsonPmPfjS0_S0_jjjjjj_param_2];
	ld.param.u64 	%rd8, [_Z7pearsonPmPfjS0_S0_jjjjjj_param_3];
	ld.param.u64 	%rd9, [_Z7pearsonPmPfjS0_S0_jjjjjj_param_4];
	ld.param.u32 	%r67, [_Z7pearsonPmPfjS0_S0_jjjjjj_param_5];
	ld.param.u32 	%r70, [_Z7pearsonPmPfjS0_S0_jjjjjj_param_6];
	ld.param.u32 	%r71, [_Z7pearsonPmPfjS0_S0_jjjjjj_param_7];
	ld.param.u32 	%r72, [_Z7pearsonPmPfjS0_S0_jjjjjj_param_8];
	ld.param.u32 	%r68, [_Z7pearsonPmPfjS0_S0_jjjjjj_param_9];
	ld.param.u32 	%r69, [_Z7pearsonPmPfjS0_S0_jjjjjj_param_10];
	cvta.to.global.u64 	%rd1, %rd9;
	cvta.to.global.u64 	%rd2, %rd8;
	cvta.to.global.u64 	%rd3, %rd6;
	cvta.to.global.u64 	%rd4, %rd7;
	mov.u32 	%r73, %ctaid.y;
	mov.u32 	%r74, %ntid.y;
	mul.lo.s32 	%r1, %r73, %r74;
	mov.u32 	%r2, %tid.y;
	add.s32 	%r3, %r1, %r2;
	mov.u32 	%r75, %ctaid.x;
	mov.u32 	%r76, %ntid.x;
	mov.u32 	%r77, %tid.x;
	mad.lo.s32 	%r4, %r75, %r76, %r77;
	mad.lo.s32 	%r78, %r70, %r67, %r3;
	mad.lo.s32 	%r79, %r71, %r67, %r4;
	max.u32 	%r80, %r78, %r79;
	setp.ge.u32 	%p1, %r80, %r72;
	setp.ge.u32 	%p2, %r78, %r79;
	or.pred  	%p3, %p2, %p1;
	@%p3 bra 	$L__BB1_54;
	setp.eq.s32 	%p4, %r69, 0;
	mov.f32 	%f245, 0f00000000;
	mov.f32 	%f246, %f245;
	mov.f32 	%f247, %f245;
	mov.f32 	%f248, %f245;
	mov.f32 	%f249, %f245;
	@%p4 bra 	$L__BB1_13;
	mul.lo.s32 	%r5, %r68, %r3;
	mul.lo.s32 	%r6, %r68, %r4;
	setp.lt.u32 	%p5, %r69, 8;
	mov.f32 	%f249, 0f00000000;
	mov.b32 	%r151, 0;
	mov.f32 	%f248, %f249;
	mov.f32 	%f247, %f249;
	mov.f32 	%f246, %f249;
	mov.f32 	%f245, %f249;
	@%p5 bra 	$L__BB1_5;
	and.b32  	%r82, %r69, -8;
	neg.s32 	%r149, %r82;
	add.s32 	%r148, %r6, 3;
	add.s32 	%r147, %r5, 3;
	mov.f32 	%f249, 0f00000000;
$L__BB1_4:
	.pragma "nounroll";
	and.b32  	%r151, %r69, -8;
	add.s32 	%r83, %r147, -3;
	mul.wide.u32 	%rd10, %r83, 4;
	add.s64 	%rd11, %rd2, %rd10;
	ld.global.f32 	%f66, [%rd11];
	add.s32 	%r84, %r148, -3;
	mul.wide.u32 	%rd12, %r84, 4;
	add.s64 	%rd13, %rd1, %rd12;
	ld.global.f32 	%f67, [%rd13];
	add.f32 	%f68, %f245, %f66;
	add.f32 	%f69, %f246, %f67;
	fma.rn.f32 	%f70, %f66, %f66, %f247;
	fma.rn.f32 	%f71, %f67, %f67, %f248;
	fma.rn.f32 	%f72, %f66, %f67, %f249;
	add.s32 	%r85, %r147, -2;
	mul.wide.u32 	%rd14, %r85, 4;
	add.s64 	%rd15, %rd2, %rd14;
	ld.global.f32 	%f73, [%rd15];
	add.s32 	%r86, %r148, -2;
	mul.wide.u32 	%rd16, %r86, 4;
	add.s64 	%rd17, %rd1, %rd16;
	ld.global.f32 	%f74, [%rd17];
	add.f32 	%f75, %f68, %f73;
	add.f32 	%f76, %f69, %f74;
	fma.rn.f32 	%f77, %f73, %f73, %f70;
	fma.rn.f32 	%f78, %f74, %f74, %f71;
	fma.rn.f32 	%f79, %f73, %f74, %f72;
	add.s32 	%r87, %r147, -1;
	mul.wide.u32 	%rd18, %r87, 4;
	add.s64 	%rd19, %rd2, %rd18;
	ld.global.f32 	%f80, [%rd19];
	add.s32 	%r88, %r148, -1;
	mul.wide.u32 	%rd20, %r88, 4;
	add.s64 	%rd21, %rd1, %rd20;
	ld.global.f32 	%f81, [%rd21];
	add.f32 	%f82, %f75, %f80;
	add.f32 	%f83, %f76, %f81;
	fma.rn.f32 	%f84, %f80, %f80, %f77;
	fma.rn.f32 	%f85, %f81, %f81, %f78;
	fma.rn.f32 	%f86, %f80, %f81, %f79;
	add.s32 	%r89, %r147, 4;
	mul.wide.u32 	%rd22, %r147, 4;
	add.s64 	%rd23, %rd2, %rd22;
	ld.global.f32 	%f87, [%rd23];
	add.s32 	%r90, %r148, 4;
	mul.wide.u32 	%rd24, %r148, 4;
	add.s64 	%rd25, %rd1, %rd24;
	ld.global.f32 	%f88, [%rd25];
	add.f32 	%f89, %f82, %f87;
	add.f32 	%f90, %f83, %f88;
	fma.rn.f32 	%f91, %f87, %f87, %f84;
	fma.rn.f32 	%f92, %f88, %f88, %f85;
	fma.rn.f32 	%f93, %f87, %f88, %f86;
	add.s32 	%r91, %r147, 1;
	mul.wide.u32 	%rd26, %r91, 4;
	add.s64 	%rd27, %rd2, %rd26;
	ld.global.f32 	%f94, [%rd27];
	add.s32 	%r92, %r148, 1;
	mul.wide.u32 	%rd28, %r92, 4;
	add.s64 	%rd29, %rd1, %rd28;
	ld.global.f32 	%f95, [%rd29];
	add.f32 	%f96, %f89, %f94;
	add.f32 	%f97, %f90, %f95;
	fma.rn.f32 	%f98, %f94, %f94, %f91;
	fma.rn.f32 	%f99, %f95, %f95, %f92;
	fma.rn.f32 	%f100, %f94, %f95, %f93;
	add.s32 	%r93, %r147, 2;
	mul.wide.u32 	%rd30, %r93, 4;
	add.s64 	%rd31, %rd2, %rd30;
	ld.global.f32 	%f101, [%rd31];
	add.s32 	%r94, %r148, 2;
	mul.wide.u32 	%rd32, %r94, 4;
	add.s64 	%rd33, %rd1, %rd32;
	ld.global.f32 	%f102, [%rd33];
	add.f32 	%f103, %f96, %f101;
	add.f32 	%f104, %f97, %f102;
	fma.rn.f32 	%f105, %f101, %f101, %f98;
	fma.rn.f32 	%f106, %f102, %f102, %f99;
	fma.rn.f32 	%f107, %f101, %f102, %f100;
	add.s32 	%r95, %r147, 3;
	mul.wide.u32 	%rd34, %r95, 4;
	add.s64 	%rd35, %rd2, %rd34;
	ld.global.f32 	%f108, [%rd35];
	add.s32 	%r96, %r148, 3;
	mul.wide.u32 	%rd36, %r96, 4;
	add.s64 	%rd37, %rd1, %rd36;
	ld.global.f32 	%f109, [%rd37];
	add.f32 	%f110, %f103, %f108;
	add.f32 	%f111, %f104, %f109;
	fma.rn.f32 	%f112, %f108, %f108, %f105;
	fma.rn.f32 	%f113, %f109, %f109, %f106;
	fma.rn.f32 	%f114, %f108, %f109, %f107;
	mul.wide.u32 	%rd38, %r89, 4;
	add.s64 	%rd39, %rd2, %rd38;
	ld.global.f32 	%f115, [%rd39];
	mul.wide.u32 	%rd40, %r90, 4;
	add.s64 	%rd41, %rd1, %rd40;
	ld.global.f32 	%f116, [%rd41];
	add.f32 	%f245, %f110, %f115;
	add.f32 	%f246, %f111, %f116;
	fma.rn.f32 	%f247, %f115, %f115, %f112;
	fma.rn.f32 	%f248, %f116, %f116, %f113;
	fma.rn.f32 	%f249, %f115, %f116, %f114;
	add.s32 	%r149, %r149, 8;
	add.s32 	%r148, %r148, 8;
	add.s32 	%r147, %r147, 8;
	setp.ne.s32 	%p6, %r149, 0;
	@%p6 bra 	$L__BB1_4;
$L__BB1_5:
	and.b32  	%r18, %r69, 7;
	setp.eq.s32 	%p7, %r18, 0;
	@%p7 bra 	$L__BB1_13;
	and.b32  	%r19, %r69, 3;
	setp.lt.u32 	%p8, %r18, 4;
	@%p8 bra 	$L__BB1_8;
	add.s32 	%r97, %r151, %r5;
	mul.wide.u32 	%rd42, %r97, 4;
	add.s64 	%rd43, %rd2, %rd42;
	ld.global.f32 	%f118, [%rd43];
	add.s32 	%r98, %r151, %r6;
	mul.wide.u32 	%rd44, %r98, 4;
	add.s64 	%rd45, %rd1, %rd44;
	ld.global.f32 	%f119, [%rd45];
	add.f32 	%f120, %f245, %f118;
	add.f32 	%f121, %f246, %f119;
	fma.rn.f32 	%f122, %f118, %f118, %f247;
	fma.rn.f32 	%f123, %f119, %f119, %f248;
	fma.rn.f32 	%f124, %f118, %f119, %f249;
	add.s32 	%r99, %r97, 1;
	mul.wide.u32 	%rd46, %r99, 4;
	add.s64 	%rd47, %rd2, %rd46;
	ld.global.f32 	%f125, [%rd47];
	add.s32 	%r100, %r98, 1;
	mul.wide.u32 	%rd48, %r100, 4;
	add.s64 	%rd49, %rd1, %rd48;
	ld.global.f32 	%f126, [%rd49];
	add.f32 	%f127, %f120, %f125;
	add.f32 	%f128, %f121, %f126;
	fma.rn.f32 	%f129, %f125, %f125, %f122;
	fma.rn.f32 	%f130, %f126, %f126, %f123;
	fma.rn.f32 	%f131, %f125, %f126, %f124;
	add.s32 	%r101, %r97, 2;
	mul.wide.u32 	%rd50, %r101, 4;
	add.s64 	%rd51, %rd2, %rd50;
	ld.global.f32 	%f132, [%rd51];
	add.s32 	%r102, %r98, 2;
	mul.wide.u32 	%rd52, %r102, 4;
	add.s64 	%rd53, %rd1, %rd52;
	ld.global.f32 	%f133, [%rd53];
	add.f32 	%f134, %f127, %f132;
	add.f32 	%f135, %f128, %f133;
	fma.rn.f32 	%f136, %f132, %f132, %f129;
	fma.rn.f32 	%f137, %f133, %f133, %f130;
	fma.rn.f32 	%f138, %f132, %f133, %f131;
	add.s32 	%r103, %r97, 3;
	mul.wide.u32 	%rd54, %r103, 4;
	add.s64 	%rd55, %rd2, %rd54;
	ld.global.f32 	%f139, [%rd55];
	add.s32 	%r104, %r98, 3;
	mul.wide.u32 	%rd56, %r104, 4;
	add.s64 	%rd57, %rd1, %rd56;
	ld.global.f32 	%f140, [%rd57];
	add.f32 	%f245, %f134, %f139;
	add.f32 	%f246, %f135, %f140;
	fma.rn.f32 	%f247, %f139, %f139, %f136;
	fma.rn.f32 	%f248, %f140, %f140, %f137;
	fma.rn.f32 	%f249, %f139, %f140, %f138;
	add.s32 	%r151, %r151, 4;
$L__BB1_8:
	setp.eq.s32 	%p9, %r19, 0;
	@%p9 bra 	$L__BB1_13;
	setp.eq.s32 	%p10, %r19, 1;
	@%p10 bra 	$L__BB1_11;
	add.s32 	%r105, %r151, %r5;
	mul.wide.u32 	%rd58, %r105, 4;
	add.s64 	%rd59, %rd2, %rd58;
	ld.global.f32 	%f142, [%rd59];
	add.s32 	%r106, %r151, %r6;
	mul.wide.u32 	%rd60, %r106, 4;
	add.s64 	%rd61, %rd1, %rd60;
	ld.global.f32 	%f143, [%rd61];
	add.f32 	%f144, %f245, %f142;
	add.f32 	%f145, %f246, %f143;
	fma.rn.f32 	%f146, %f142, %f142, %f247;
	fma.rn.f32 	%f147, %f143, %f143, %f248;
	fma.rn.f32 	%f148, %f142, %f143, %f249;
	add.s32 	%r107, %r105, 1;
	mul.wide.u32 	%rd62, %r107, 4;
	add.s64 	%rd63, %rd2, %rd62;
	ld.global.f32 	%f149, [%rd63];
	add.s32 	%r108, %r106, 1;
	mul.wide.u32 	%rd64, %r108, 4;
	add.s64 	%rd65, %rd1, %rd64;
	ld.global.f32 	%f150, [%rd65];
	add.f32 	%f245, %f144, %f149;
	add.f32 	%f246, %f145, %f150;
	fma.rn.f32 	%f247, %f149, %f149, %f146;
	fma.rn.f32 	%f248, %f150, %f150, %f147;
	fma.rn.f32 	%f249, %f149, %f150, %f148;
	add.s32 	%r151, %r151, 2;
$L__BB1_11:
	and.b32  	%r109, %r69, 1;
	setp.eq.b32 	%p11, %r109, 1;
	not.pred 	%p12, %p11;
	@%p12 bra 	$L__BB1_13;
	add.s32 	%r110, %r151, %r5;
	mul.wide.u32 	%rd66, %r110, 4;
	add.s64 	%rd67, %rd2, %rd66;
	ld.global.f32 	%f151, [%rd67];
	add.s32 	%r111, %r151, %r6;
	mul.wide.u32 	%rd68, %r111, 4;
	add.s64 	%rd69, %rd1, %rd68;
	ld.global.f32 	%f152, [%rd69];
	add.f32 	%f245, %f245, %f151;
	add.f32 	%f246, %f246, %f152;
	fma.rn.f32 	%f247, %f151, %f151, %f247;
	fma.rn.f32 	%f248, %f152, %f152, %f248;
	fma.rn.f32 	%f249, %f151, %f152, %f249;
$L__BB1_13:
	cvt.rn.f32.u32 	%f153, %r69;
	mul.f32 	%f154, %f249, %f153;
	mul.f32 	%f155, %f245, %f246;
	sub.f32 	%f156, %f154, %f155;
	mul.f32 	%f157, %f247, %f153;
	mul.f32 	%f158, %f245, %f245;
	sub.f32 	%f159, %f157, %f158;
	mul.f32 	%f160, %f248, %f153;
	mul.f32 	%f161, %f246, %f246;
	sub.f32 	%f162, %f160, %f161;
	mul.f32 	%f163, %f159, %f162;
	sqrt.rn.f32 	%f164, %f163;
	div.rn.f32 	%f61, %f156, %f164;
	setp.eq.s32 	%p13, %r66, 0;
	@%p13 bra 	$L__BB1_54;
	and.b32  	%r24, %r66, 7;
	setp.lt.u32 	%p14, %r66, 8;
	mov.b32 	%r164, 0;
	@%p14 bra 	$L__BB1_33;
	and.b32  	%r164, %r66, -8;
	neg.s32 	%r162, %r164;
	mad.lo.s32 	%r114, %r67, 7, %r3;
	mad.lo.s32 	%r161, %r67, %r114, %r4;
	mul.lo.s32 	%r115, %r67, %r67;
	shl.b32 	%r28, %r115, 3;
	mad.lo.s32 	%r116, %r67, 6, %r3;
	mad.lo.s32 	%r160, %r67, %r116, %r4;
	mad.lo.s32 	%r117, %r67, 5, %r3;
	mad.lo.s32 	%r159, %r67, %r117, %r4;
	shl.b32 	%r118, %r67, 2;
	add.s32 	%r119, %r3, %r118;
	mad.lo.s32 	%r158, %r67, %r119, %r4;
	mad.lo.s32 	%r120, %r67, 3, %r3;
	mad.lo.s32 	%r157, %r67, %r120, %r4;
	shl.b32 	%r121, %r67, 1;
	add.s32 	%r122, %r3, %r121;
	mad.lo.s32 	%r156, %r67, %r122, %r4;
	add.s32 	%r123, %r2, %r67;
	add.s32 	%r124, %r123, %r1;
	mad.lo.s32 	%r155, %r67, %r124, %r4;
	mad.lo.s32 	%r153, %r67, %r3, %r4;
	mov.b32 	%r154, 0;
$L__BB1_16:
	.pragma "nounroll";
	mul.wide.u32 	%rd70, %r154, 4;
	add.s64 	%rd5, %rd4, %rd70;
	ld.global.f32 	%f165, [%rd5];
	ld.global.f32 	%f166, [%rd5+4];
	setp.ltu.f32 	%p15, %f61, %f165;
	setp.geu.f32 	%p16, %f61, %f166;
	or.pred  	%p17, %p15, %p16;
	@%p17 bra 	$L__BB1_18;
	mul.wide.u32 	%rd71, %r153, 8;
	add.s64 	%rd72, %rd3, %rd71;
	ld.global.u64 	%rd73, [%rd72];
	add.s64 	%rd74, %rd73, 1;
	st.global.u64 	[%rd72], %rd74;
$L__BB1_18:
	ld.global.f32 	%f168, [%rd5+8];
	ld.global.f32 	%f169, [%rd5+12];
	setp.ltu.f32 	%p18, %f61, %f168;
	setp.geu.f32 	%p19, %f61, %f169;
	or.pred  	%p20, %p18, %p19;
	@%p20 bra 	$L__BB1_20;
	mul.wide.u32 	%rd75, %r155, 8;
	add.s64 	%rd76, %rd3, %rd75;
	ld.global.u64 	%rd77, [%rd76];
	add.s64 	%rd78, %rd77, 1;
	st.global.u64 	[%rd76], %rd78;
$L__BB1_20:
	ld.global.f32 	%f171, [%rd5+16];
	ld.global.f32 	%f172, [%rd5+20];
	setp.ltu.f32 	%p21, %f61, %f171;
	setp.geu.f32 	%p22, %f61, %f172;
	or.pred  	%p23, %p21, %p22;
	@%p23 bra 	$L__BB1_22;
	mul.wide.u32 	%rd79, %r156, 8;
	add.s64 	%rd80, %rd3, %rd79;
	ld.global.u64 	%rd81, [%rd80];
	add.s64 	%rd82, %rd81, 1;
	st.global.u64 	[%rd80], %rd82;
$L__BB1_22:
	ld.global.f32 	%f174, [%rd5+24];
	ld.global.f32 	%f175, [%rd5+28];
	setp.ltu.f32 	%p24, %f61, %f174;
	setp.geu.f32 	%p25, %f61, %f175;
	or.pred  	%p26, %p24, %p25;
	@%p26 bra 	$L__BB1_24;
	mul.wide.u32 	%rd83, %r157, 8;
	add.s64 	%rd84, %rd3, %rd83;
	ld.global.u64 	%rd85, [%rd84];
	add.s64 	%rd86, %rd85, 1;
	st.global.u64 	[%rd84], %rd86;
$L__BB1_24:
	ld.global.f32 	%f177, [%rd5+32];
	ld.global.f32 	%f178, [%rd5+36];
	setp.ltu.f32 	%p27, %f61, %f177;
	setp.geu.f32 	%p28, %f61, %f178;
	or.pred  	%p29, %p27, %p28;
	@%p29 bra 	$L__BB1_26;
	mul.wide.u32 	%rd87, %r158, 8;
	add.s64 	%rd88, %rd3, %rd87;
	ld.global.u64 	%rd89, [%rd88];
	add.s64 	%rd90, %rd89, 1;
	st.global.u64 	[%rd88], %rd90;
$L__BB1_26:
	ld.global.f32 	%f180, [%rd5+40];
	ld.global.f32 	%f181, [%rd5+44];
	setp.ltu.f32 	%p30, %f61, %f180;
	setp.geu.f32 	%p31, %f61, %f181;
	or.pred  	%p32, %p30, %p31;
	@%p32 bra 	$L__BB1_28;
	mul.wide.u32 	%rd91, %r159, 8;
	add.s64 	%rd92, %rd3, %rd91;
	ld.global.u64 	%rd93, [%rd92];
	add.s64 	%rd94, %rd93, 1;
	st.global.u64 	[%rd92], %rd94;
$L__BB1_28:
	ld.global.f32 	%f183, [%rd5+48];
	ld.global.f32 	%f184, [%rd5+52];
	setp.ltu.f32 	%p33, %f61, %f183;
	setp.geu.f32 	%p34, %f61, %f184;
	or.pred  	%p35, %p33, %p34;
	@%p35 bra 	$L__BB1_30;
	mul.wide.u32 	%rd95, %r160, 8;
	add.s64 	%rd96, %rd3, %rd95;
	ld.global.u64 	%rd97, [%rd96];
	add.s64 	%rd98, %rd97, 1;
	st.global.u64 	[%rd96], %rd98;
$L__BB1_30:
	ld.global.f32 	%f186, [%rd5+56];
	ld.global.f32 	%f187, [%rd5+60];
	setp.ltu.f32 	%p36, %f61, %f186;
	setp.geu.f32 	%p37, %f61, %f187;
	or.pred  	%p38, %p36, %p37;
	@%p38 bra 	$L__BB1_32;
	mul.wide.u32 	%rd99, %r161, 8;
	add.s64 	%rd100, %rd3, %rd99;
	ld.global.u64 	%rd101, [%rd100];
	add.s64 	%rd102, %rd101, 1;
	st.global.u64 	[%rd100], %rd102;
$L__BB1_32:
	add.s32 	%r162, %r162, 8;
	add.s32 	%r161, %r161, %r28;
	add.s32 	%r160, %r160, %r28;
	add.s32 	%r159, %r159, %r28;
	add.s32 	%r158, %r158, %r28;
	add.s32 	%r157, %r157, %r28;
	add.s32 	%r156, %r156, %r28;
	add.s32 	%r155, %r155, %r28;
	add.s32 	%r154, %r154, 16;
	add.s32 	%r153, %r153, %r28;
	setp.ne.s32 	%p39, %r162, 0;
	@%p39 bra 	$L__BB1_16;
$L__BB1_33:
	setp.eq.s32 	%p40, %r24, 0;
	@%p40 bra 	$L__BB1_54;
	and.b32  	%r57, %r66, 3;
	setp.lt.u32 	%p41, %r24, 4;
	@%p41 bra 	$L__BB1_44;
	shl.b32 	%r125, %r164, 1;
	mul.wide.u32 	%rd103, %r125, 4;
	add.s64 	%rd104, %rd4, %rd103;
	ld.global.f32 	%f189, [%rd104];
	ld.global.f32 	%f190, [%rd104+4];
	setp.ltu.f32 	%p42, %f61, %f189;
	setp.geu.f32 	%p43, %f61, %f190;
	or.pred  	%p44, %p42, %p43;
	@%p44 bra 	$L__BB1_37;
	mad.lo.s32 	%r126, %r164, %r67, %r3;
	mad.lo.s32 	%r127, %r126, %r67, %r4;
	mul.wide.u32 	%rd105, %r127, 8;
	add.s64 	%rd106, %rd3, %rd105;
	ld.global.u64 	%rd107, [%rd106];
	add.s64 	%rd108, %rd107, 1;
	st.global.u64 	[%rd106], %rd108;
$L__BB1_37:
	add.s32 	%r58, %r164, 1;
	shl.b32 	%r128, %r58, 1;
	mul.wide.u32 	%rd109, %r128, 4;
	add.s64 	%rd110, %rd4, %rd109;
	ld.global.f32 	%f192, [%rd110];
	ld.global.f32 	%f193, [%rd110+4];
	setp.ltu.f32 	%p45, %f61, %f192;
	setp.geu.f32 	%p46, %f61, %f193;
	or.pred  	%p47, %p45, %p46;
	@%p47 bra 	$L__BB1_39;
	mad.lo.s32 	%r129, %r58, %r67, %r3;
	mad.lo.s32 	%r130, %r129, %r67, %r4;
	mul.wide.u32 	%rd111, %r130, 8;
	add.s64 	%rd112, %rd3, %rd111;
	ld.global.u64 	%rd113, [%rd112];
	add.s64 	%rd114, %rd113, 1;
	st.global.u64 	[%rd112], %rd114;
$L__BB1_39:
	add.s32 	%r59, %r164, 2;
	shl.b32 	%r131, %r59, 1;
	mul.wide.u32 	%rd115, %r131, 4;
	add.s64 	%rd116, %rd4, %rd115;
	ld.global.f32 	%f195, [%rd116];
	ld.global.f32 	%f196, [%rd116+4];
	setp.ltu.f32 	%p48, %f61, %f195;
	setp.geu.f32 	%p49, %f61, %f196;
	or.pred  	%p50, %p48, %p49;
	@%p50 bra 	$L__BB1_41;
	mad.lo.s32 	%r132, %r59, %r67, %r3;
	mad.lo.s32 	%r133, %r132, %r67, %r4;
	mul.wide.u32 	%rd117, %r133, 8;
	add.s64 	%rd118, %rd3, %rd117;
	ld.global.u64 	%rd119, [%rd118];
	add.s64 	%rd120, %rd119, 1;
	st.global.u64 	[%rd118], %rd120;
$L__BB1_41:
	add.s32 	%r60, %r164, 3;
	shl.b32 	%r134, %r60, 1;
	mul.wide.u32 	%rd121, %r134, 4;
	add.s64 	%rd122, %rd4, %rd121;
	ld.global.f32 	%f198, [%rd122];
	ld.global.f32 	%f199, [%rd122+4];
	setp.ltu.f32 	%p51, %f61, %f198;
	setp.geu.f32 	%p52, %f61, %f199;
	or.pred  	%p53, %p51, %p52;
	@%p53 bra 	$L__BB1_43;
	mad.lo.s32 	%r135, %r60, %r67, %r3;
	mad.lo.s32 	%r136, %r135, %r67, %r4;
	mul.wide.u32 	%rd123, %r136, 8;
	add.s64 	%rd124, %rd3, %rd123;
	ld.global.u64 	%rd125, [%rd124];
	add.s64 	%rd126, %rd125, 1;
	st.global.u64 	[%rd124], %rd126;
$L__BB1_43:
	add.s32 	%r164, %r164, 4;
$L__BB1_44:
	setp.eq.s32 	%p54, %r57, 0;
	@%p54 bra 	$L__BB1_54;
	setp.eq.s32 	%p55, %r57, 1;
	@%p55 bra 	$L__BB1_51;
	shl.b32 	%r137, %r164, 1;
	mul.wide.u32 	%rd127, %r137, 4;
	add.s64 	%rd128, %rd4, %rd127;
	ld.global.f32 	%f201, [%rd128];
	ld.global.f32 	%f202, [%rd128+4];
	setp.ltu.f32 	%p56, %f61, %f201;
	setp.geu.f32 	%p57, %f61, %f202;
	or.pred  	%p58, %p56, %p57;
	@%p58 bra 	$L__BB1_48;
	mad.lo.s32 	%r138, %r164, %r67, %r3;
	mad.lo.s32 	%r139, %r138, %r67, %r4;
	mul.wide.u32 	%rd129, %r139, 8;
	add.s64 	%rd130, %rd3, %rd129;
	ld.global.u64 	%rd131, [%rd130];
	add.s64 	%rd132, %rd131, 1;
	st.global.u64 	[%rd130], %rd132;
$L__BB1_48:
	add.s32 	%r63, %r164, 1;
	shl.b32 	%r140, %r63, 1;
	mul.wide.u32 	%rd133, %r140, 4;
	add.s64 	%rd134, %rd4, %rd133;
	ld.global.f32 	%f204, [%rd134];
	ld.global.f32 	%f205, [%rd134+4];
	setp.ltu.f32 	%p59, %f61, %f204;
	setp.geu.f32 	%p60, %f61, %f205;
	or.pred  	%p61, %p59, %p60;
	@%p61 bra 	$L__BB1_50;
	mad.lo.s32 	%r141, %r63, %r67, %r3;
	mad.lo.s32 	%r142, %r141, %r67, %r4;
	mul.wide.u32 	%rd135, %r142, 8;
	add.s64 	%rd136, %rd3, %rd135;
	ld.global.u64 	%rd137, [%rd136];
	add.s64 	%rd138, %rd137, 1;
	st.global.u64 	[%rd136], %rd138;
$L__BB1_50:
	add.s32 	%r164, %r164, 2;
$L__BB1_51:
	and.b32  	%r143, %r66, 1;
	setp.eq.b32 	%p62, %r143, 1;
	not.pred 	%p63, %p62;
	@%p63 bra 	$L__BB1_54;
	shl.b32 	%r144, %r164, 1;
	mul.wide.u32 	%rd139, %r144, 4;
	add.s64 	%rd140, %rd4, %rd139;
	ld.global.f32 	%f207, [%rd140];
	ld.global.f32 	%f208, [%rd140+4];
	setp.ltu.f32 	%p64, %f61, %f207;
	setp.geu.f32 	%p65, %f61, %f208;
	or.pred  	%p66, %p64, %p65;
	@%p66 bra 	$L__BB1_54;
	mad.lo.s32 	%r145, %r164, %r67, %r3;
	mad.lo.s32 	%r146, %r145, %r67, %r4;
	mul.wide.u32 	%rd141, %r146, 8;
	add.s64 	%rd142, %rd3, %rd141;
	ld.global.u64 	%rd143, [%rd142];
	add.s64 	%rd144, %rd143, 1;
	st.global.u64 	[%rd142], %rd144;
$L__BB1_54:
	ret;

}


// ===== COMPILED SASS (sm_100) =====

	.target	sm_100

	.elftype	@"ET_EXEC"


//--------------------- .note.nv.tkinfo           --------------------------
	.section	.note.nv.tkinfo,"",@"SHT_NOTE"
	.sectionflags	@"SHF_NOTE_NV_TKINFO"
	.tkinfo
        /*0018*/ 	.word	0x00000002
        /*0030*/ 	.string	""
        /*0030*/ 	.string	"ptxas"
        /*0030*/ 	.string	"Cuda compilation tools, release 13.0, V13.0.88"
        /*0030*/ 	.string	"Build cuda_13.0.r13.0/compiler.36424714_0"
        /*0030*/ 	.string	"-arch sm_100 -m 64 "



//--------------------- .note.nv.cuinfo           --------------------------
	.section	.note.nv.cuinfo,"",@"SHT_NOTE"
	.sectionflags	@"SHF_NOTE_NV_CUINFO"
        /*0018*/ 	.short	0x0002
        /*001a*/ 	.short	0x0064
        /*001c*/ 	.short	0x0082
	.zero		2


//--------------------- .nv.info                  --------------------------
	.section	.nv.info,"",@"SHT_CUDA_INFO"
	.align	4


	//----- nvinfo : EIATTR_REGCOUNT
	.align		4
        /*0000*/ 	.byte	0x04, 0x2f
        /*0002*/ 	.short	(.L_1 - .L_0)
	.align		4
.L_0:
        /*0004*/ 	.word	index@(_Z9reductionPmjj)
        /*0008*/ 	.word	0x00000028


	//----- nvinfo : EIATTR_FRAME_SIZE
	.align		4
.L_1:
        /*000c*/ 	.byte	0x04, 0x11
        /*000e*/ 	.short	(.L_3 - .L_2)
	.align		4
.L_2:
        /*0010*/ 	.word	index@(_Z9reductionPmjj)
        /*0014*/ 	.word	0x00000000


	//----- nvinfo : EIATTR_REGCOUNT
	.align		4
.L_3:
        /*0018*/ 	.byte	0x04, 0x2f
        /*001a*/ 	.short	(.L_5 - .L_4)
	.align		4
.L_4:
        /*001c*/ 	.word	index@(_Z7pearsonPmPfjS0_S0_jjjjjj)
        /*0020*/ 	.word	0x00000020


	//----- nvinfo : EIATTR_FRAME_SIZE
	.align		4
.L_5:
        /*0024*/ 	.byte	0x04, 0x11
        /*0026*/ 	.short	(.L_7 - .L_6)
	.align		4
.L_6:
        /*0028*/ 	.word	index@($__internal_1_$__cuda_sm3x_div_rn_noftz_f32_slowpath)
        /*002c*/ 	.word	0x00000000


	//----- nvinfo : EIATTR_FRAME_SIZE
	.align		4
.L_7:
        /*0030*/ 	.byte	0x04, 0x11
        /*0032*/ 	.short	(.L_9 - .L_8)
	.align		4
.L_8:
        /*0034*/ 	.word	index@($__internal_0_$__cuda_sm20_sqrt_rn_f32_slowpath)
        /*0038*/ 	.word	0x00000000


	//----- nvinfo : EIATTR_FRAME_SIZE
	.align		4
.L_9:
        /*003c*/ 	.byte	0x04, 0x11
        /*003e*/ 	.short	(.L_11 - .L_10)
	.align		4
.L_10:
        /*0040*/ 	.word	index@(_Z7pearsonPmPfjS0_S0_jjjjjj)
        /*0044*/ 	.word	0x00000000


	//----- nvinfo : EIATTR_MIN_STACK_SIZE
	.align		4
.L_11:
        /*0048*/ 	.byte	0x04, 0x12
        /*004a*/ 	.short	(.L_13 - .L_12)
	.align		4
.L_12:
        /*004c*/ 	.word	index@(_Z7pearsonPmPfjS0_S0_jjjjjj)
        /*0050*/ 	.word	0x00000000


	//----- nvinfo : EIATTR_MIN_STACK_SIZE
	.align		4
.L_13:
        /*0054*/ 	.byte	0x04, 0x12
        /*0056*/ 	.short	(.L_15 - .L_14)
	.align		4
.L_14:
        /*0058*/ 	.word	index@(_Z9reductionPmjj)
        /*005c*/ 	.word	0x00000000
.L_15:


//--------------------- .nv.compat                --------------------------
	.section	.nv.compat,"",@"SHT_CUDA_COMPAT_INFO"
	.align	4
        /*0000*/ 	.byte	0x02, 0x09, 0x00, 0x00, 0x02, 0x02, 0x01, 0x00, 0x02, 0x05, 0x05, 0x00, 0x03, 0x07, 0x01, 0x01
        /*0010*/ 	.byte	0x02, 0x03, 0x00, 0x00, 0x02, 0x06, 0x01, 0x00, 0x04, 0x0b, 0x08, 0x00, 0x01, 0x00, 0x00, 0x00
        /*0020*/ 	.byte	0x00, 0x00, 0x00, 0x00


//--------------------- .nv.info._Z7pearsonPmPfjS0_S0_jjjjjj --------------------------
	.section	.nv.info._Z7pearsonPmPfjS0_S0_jjjjjj,"",@"SHT_CUDA_INFO"
	.sectionflags	@""
	.align	4


	//----- nvinfo : EIATTR_CUDA_API_VERSION
	.align		4
        /*0000*/ 	.byte	0x04, 0x37
        /*0002*/ 	.short	(.L_17 - .L_16)
.L_16:
        /*0004*/ 	.word	0x00000082


	//----- nvinfo : EIATTR_KPARAM_INFO
	.align		4
.L_17:
        /*0008*/ 	.byte	0x04, 0x17
        /*000a*/ 	.short	(.L_19 - .L_18)
.L_18:
        /*000c*/ 	.word	0x00000000
        /*0010*/ 	.short	0x000a
        /*0012*/ 	.short	0x003c
        /*0014*/ 	.byte	0x00, 0xf0, 0x11, 0x00


	//----- nvinfo : EIATTR_KPARAM_INFO
	.align		4
.L_19:
        /*0018*/ 	.byte	0x04, 0x17
        /*001a*/ 	.short	(.L_21 - .L_20)
.L_20:
        /*001c*/ 	.word	0x00000000
        /*0020*/ 	.short	0x0009
        /*0022*/ 	.short	0x0038
        /*0024*/ 	.byte	0x00, 0xf0, 0x11, 0x00


	//----- nvinfo : EIATTR_KPARAM_INFO
	.align		4
.L_21:
        /*0028*/ 	.byte	0x04, 0x17
        /*002a*/ 	.short	(.L_23 - .L_22)
.L_22:
        /*002c*/ 	.word	0x00000000
        /*0030*/ 	.short	0x0008
        /*0032*/ 	.short	0x0034
        /*0034*/ 	.byte	0x00, 0xf0, 0x11, 0x00


	//----- nvinfo : EIATTR_KPARAM_INFO
	.align		4
.L_23:
        /*0038*/ 	.byte	0x04, 0x17
        /*003a*/ 	.short	(.L_25 - .L_24)
.L_24:
        /*003c*/ 	.word	0x00000000
        /*0040*/ 	.short	0x0007
        /*0042*/ 	.short	0x0030
        /*0044*/ 	.byte	0x00, 0xf0, 0x11, 0x00


	//----- nvinfo : EIATTR_KPARAM_INFO
	.align		4
.L_25:
        /*0048*/ 	.byte	0x04, 0x17
        /*004a*/ 	.short	(.L_27 - .L_26)
.L_26:
        /*004c*/ 	.word	0x00000000
        /*0050*/ 	.short	0x0006
        /*0052*/ 	.short	0x002c
        /*0054*/ 	.byte	0x00, 0xf0, 0x11, 0x00


	//----- nvinfo : EIATTR_KPARAM_INFO
	.align		4
.L_27:
        /*0058*/ 	.byte	0x04, 0x17
        /*005a*/ 	.short	(.L_29 - .L_28)
.L_28:
        /*005c*/ 	.word	0x00000000
        /*0060*/ 	.short	0x0005
        /*0062*/ 	.short	0x0028
        /*0064*/ 	.byte	0x00, 0xf0, 0x11, 0x00


	//----- nvinfo : EIATTR_KPARAM_INFO
	.align		4
.L_29:
        /*0068*/ 	.byte	0x04, 0x17
        /*006a*/ 	.short	(.L_31 - .L_30)
.L_30:
        /*006c*/ 	.word	0x00000000
        /*0070*/ 	.short	0x0004
        /*0072*/ 	.short	0x0020
        /*0074*/ 	.byte	0x00, 0xf5, 0x21, 0x00


	//----- nvinfo : EIATTR_KPARAM_INFO
	.align		4
.L_31:
        /*0078*/ 	.byte	0x04, 0x17
        /*007a*/ 	.short	(.L_33 - .L_32)
.L_32:
        /*007c*/ 	.word	0x00000000
        /*0080*/ 	.short	0x0003
        /*0082*/ 	.short	0x0018
        /*0084*/ 	.byte	0x00, 0xf5, 0x21, 0x00


	//----- nvinfo : EIATTR_KPARAM_INFO
	.align		4
.L_33:
        /*0088*/ 	.byte	0x04, 0x17
        /*008a*/ 	.short	(.L_35 - .L_34)
.L_34:
        /*008c*/ 	.word	0x00000000
        /*0090*/ 	.short	0x0002
        /*0092*/ 	.short	0x0010
        /*0094*/ 	.byte	0x00, 0xf0, 0x11, 0x00


	//----- nvinfo : EIATTR_KPARAM_INFO
	.align		4
.L_35:
        /*0098*/ 	.byte	0x04, 0x17
        /*009a*/ 	.short	(.L_37 - .L_36)
.L_36:
        /*009c*/ 	.word	0x00000000
        /*00a0*/ 	.short	0x0001
        /*00a2*/ 	.short	0x0008
        /*00a4*/ 	.byte	0x00, 0xf5, 0x21, 0x00


	//----- nvinfo : EIATTR_KPARAM_INFO
	.align		4
.L_37:
        /*00a8*/ 	.byte	0x04, 0x17
        /*00aa*/ 	.short	(.L_39 - .L_38)
.L_38:
        /*00ac*/ 	.word	0x00000000
        /*00b0*/ 	.short	0x0000
        /*00b2*/ 	.short	0x0000
        /*00b4*/ 	.byte	0x00, 0xf5, 0x21, 0x00


	//----- nvinfo : EIATTR_SPARSE_MMA_MASK
	.align		4
.L_39:
        /*00b8*/ 	.byte	0x03, 0x50
        /*00ba*/ 	.short	0x0000


	//----- nvinfo : EIATTR_MAXREG_COUNT
	.align		4
        /*00bc*/ 	.byte	0x03, 0x1b
        /*00be*/ 	.short	0x00ff


	//----- nvinfo : EIATTR_MERCURY_ISA_VERSION
	.align		4
        /*00c0*/ 	.byte	0x03, 0x5f
        /*00c2*/ 	.short	0x0101


	//----- nvinfo : EIATTR_VRC_CTA_INIT_COUNT
	.align		4
        /*00c4*/ 	.byte	0x02, 0x4a
	.zero		1
	.zero		1


	//----- nvinfo : EIATTR_EXIT_INSTR_OFFSETS
	.align		4
        /*00c8*/ 	.byte	0x04, 0x1c
        /*00ca*/ 	.short	(.L_41 - .L_40)


	//   ....[0]....
.L_40:
        /*00cc*/ 	.word	0x00000110


	//   ....[1]....
        /*00d0*/ 	.word	0x000010d0


	//   ....[2]....
        /*00d4*/ 	.word	0x00001860


	//   ....[3]....
        /*00d8*/ 	.word	0x00001cd0


	//   ....[4]....
        /*00dc*/ 	.word	0x00001f30


	//   ....[5]....
        /*00e0*/ 	.word	0x00001fb0


	//   ....[6]....
        /*00e4*/ 	.word	0x00002050


	//----- nvinfo : EIATTR_CRS_STACK_SIZE
	.align		4
.L_41:
        /*00e8*/ 	.byte	0x04, 0x1e
        /*00ea*/ 	.short	(.L_43 - .L_42)
.L_42:
        /*00ec*/ 	.word	0x00000000


	//----- nvinfo : EIATTR_CBANK_PARAM_SIZE
	.align		4
.L_43:
        /*00f0*/ 	.byte	0x03, 0x19
        /*00f2*/ 	.short	0x0040


	//----- nvinfo : EIATTR_PARAM_CBANK
	.align		4
        /*00f4*/ 	.byte	0x04, 0x0a
        /*00f6*/ 	.short	(.L_45 - .L_44)
	.align		4
.L_44:
        /*00f8*/ 	.word	index@(.nv.constant0._Z7pearsonPmPfjS0_S0_jjjjjj)
        /*00fc*/ 	.short	0x0380
        /*00fe*/ 	.short	0x0040


	//----- nvinfo : EIATTR_SW_WAR
	.align		4
.L_45:
        /*0100*/ 	.byte	0x04, 0x36
        /*0102*/ 	.short	(.L_47 - .L_46)
.L_46:
        /*0104*/ 	.word	0x00000008
.L_47:


//--------------------- .nv.info._Z9reductionPmjj --------------------------
	.section	.nv.info._Z9reductionPmjj,"",@"SHT_CUDA_INFO"
	.sectionflags	@""
	.align	4


	//----- nvinfo : EIATTR_CUDA_API_VERSION
	.align		4
        /*0000*/ 	.byte	0x04, 0x37
        /*0002*/ 	.short	(.L_49 - .L_48)
.L_48:
        /*0004*/ 	.word	0x00000082


	//----- nvinfo : EIATTR_KPARAM_INFO
	.align		4
.L_49:
        /*0008*/ 	.byte	0x04, 0x17
        /*000a*/ 	.short	(.L_51 - .L_50)
.L_50:
        /*000c*/ 	.word	0x00000000
        /*0010*/ 	.short	0x0002
        /*0012*/ 	.short	0x000c
        /*0014*/ 	.byte	0x00, 0xf0, 0x11, 0x00


	//----- nvinfo : EIATTR_KPARAM_INFO
	.align		4
.L_51:
        /*0018*/ 	.byte	0x04, 0x17
        /*001a*/ 	.short	(.L_53 - .L_52)
.L_52:
        /*001c*/ 	.word	0x00000000
        /*0020*/ 	.short	0x0001
        /*0022*/ 	.short	0x0008
        /*0024*/ 	.byte	0x00, 0xf0, 0x11, 0x00


	//----- nvinfo : EIATTR_KPARAM_INFO
	.align		4
.L_53:
        /*0028*/ 	.byte	0x04, 0x17
        /*002a*/ 	.short	(.L_55 - .L_54)
.L_54:
        /*002c*/ 	.word	0x00000000
        /*0030*/ 	.short	0x0000
        /*0032*/ 	.short	0x0000
        /*0034*/ 	.byte	0x00, 0xf5, 0x21, 0x00


	//----- nvinfo : EIATTR_SPARSE_MMA_MASK
	.align		4
.L_55:
        /*0038*/ 	.byte	0x03, 0x50
        /*003a*/ 	.short	0x0000


	//----- nvinfo : EIATTR_MAXREG_COUNT
	.align		4
        /*003c*/ 	.byte	0x03, 0x1b
        /*003e*/ 	.short	0x00ff


	//----- nvinfo : EIATTR_MERCURY_ISA_VERSION
	.align		4
        /*0040*/ 	.byte	0x03, 0x5f
        /*0042*/ 	.short	0x0101


	//----- nvinfo : EIATTR_VRC_CTA_INIT_COUNT
	.align		4
        /*0044*/ 	.byte	0x02, 0x4a
	.zero		1
	.zero		1


	//----- nvinfo : EIATTR_EXIT_INSTR_OFFSETS
	.align		4
        /*0048*/ 	.byte	0x04, 0x1c
        /*004a*/ 	.short	(.L_57 - .L_56)


	//   ....[0]....
.L_56:
        /*004c*/ 	.word	0x00000050


	//   ....[1]....
        /*0050*/ 	.word	0x00000090


	//   ....[2]....
        /*0054*/ 	.word	0x00002360


	//----- nvinfo : EIATTR_CRS_STACK_SIZE
	.align		4
.L_57:
        /*0058*/ 	.byte	0x04, 0x1e
        /*005a*/ 	.short	(.L_59 - .L_58)
.L_58:
        /*005c*/ 	.word	0x00000000


	//----- nvinfo : EIATTR_CBANK_PARAM_SIZE
	.align		4
.L_59:
        /*0060*/ 	.byte	0x03, 0x19
        /*0062*/ 	.short	0x0010


	//----- nvinfo : EIATTR_PARAM_CBANK
	.align		4
        /*0064*/ 	.byte	0x04, 0x0a
        /*0066*/ 	.short	(.L_61 - .L_60)
	.align		4
.L_60:
        /*0068*/ 	.word	index@(.nv.constant0._Z9reductionPmjj)
        /*006c*/ 	.short	0x0380
        /*006e*/ 	.short	0x0010


	//----- nvinfo : EIATTR_SW_WAR
	.align		4
.L_61:
        /*0070*/ 	.byte	0x04, 0x36
        /*0072*/ 	.short	(.L_63 - .L_62)
.L_62:
        /*0074*/ 	.word	0x00000008
.L_63:


//--------------------- .nv.callgraph             --------------------------
	.section	.nv.callgraph,"",@"SHT_CUDA_CALLGRAPH"
	.align	4
	.sectionentsize	8
	.align		4
        /*0000*/ 	.word	0x00000000
	.align		4
        /*0004*/ 	.word	0xffffffff
	.align		4
        /*0008*/ 	.word	0x00000000
	.align		4
        /*000c*/ 	.word	0xfffffffe
	.align		4
        /*0010*/ 	.word	0x00000000
	.align		4
        /*0014*/ 	.word	0xfffffffd
	.align		4
        /*0018*/ 	.word	0x00000000
	.align		4
        /*001c*/ 	.word	0xfffffffc


//--------------------- .text._Z7pearsonPmPfjS0_S0_jjjjjj --------------------------
	.section	.text._Z7pearsonPmPfjS0_S0_jjjjjj,"ax",@progbits
	.align	128
        .global         _Z7pearsonPmPfjS0_S0_jjjjjj
        .type           _Z7pearsonPmPfjS0_S0_jjjjjj,@function
        .size           _Z7pearsonPmPfjS0_S0_jjjjjj,(.L_x_48 - _Z7pearsonPmPfjS0_S0_jjjjjj)
        .other          _Z7pearsonPmPfjS0_S0_jjjjjj,@"STO_CUDA_ENTRY STV_DEFAULT"
_Z7pearsonPmPfjS0_S0_jjjjjj:
.text._Z7pearsonPmPfjS0_S0_jjjjjj:
[----:B------:R-:W-:Y:S01]  /*0000*/  LDC R1, c[0x0][0x37c] ;  /* 0x0000df00ff017b82 */ /* 0x000fe20000000800 */
[----:B------:R-:W0:Y:S07]  /*0010*/  S2R R4, SR_TID.Y ;  /* 0x0000000000047919 */ /* 0x000e2e0000002200 */
[----:B------:R-:W1:Y:S01]  /*0020*/  S2UR UR5, SR_CTAID.Y ;  /* 0x00000000000579c3 */ /* 0x000e620000002600 */
[----:B------:R-:W1:Y:S01]  /*0030*/  LDCU UR4, c[0x0][0x364] ;  /* 0x00006c80ff0477ac */ /* 0x000e620008000800 */
[----:B------:R-:W2:Y:S01]  /*0040*/  S2R R2, SR_TID.X ;  /* 0x0000000000027919 */ /* 0x000ea20000002100 */
[----:B------:R-:W3:Y:S05]  /*0050*/  LDCU.64 UR8, c[0x0][0x3b0] ;  /* 0x00007600ff0877ac */ /* 0x000eea0008000a00 */
[----:B------:R-:W2:Y:S08]  /*0060*/  S2UR UR6, SR_CTAID.X ;  /* 0x00000000000679c3 */ /* 0x000eb00000002500 */
[----:B------:R-:W2:Y:S08]  /*0070*/  LDC R3, c[0x0][0x360] ;  /* 0x0000d800ff037b82 */ /* 0x000eb00000000800 */
[----:B------:R-:W4:Y:S01]  /*0080*/  LDC.64 R6, c[0x0][0x3a8] ;  /* 0x0000ea00ff067b82 */ /* 0x000f220000000a00 */
[----:B-1----:R-:W-:-:S06]  /*0090*/  UIMAD UR5, UR5, UR4, URZ ;  /* 0x00000004050572a4 */ /* 0x002fcc000f8e02ff */
[----:B0-----:R-:W-:Y:S01]  /*00a0*/  IADD3 R0, PT, PT, R4, UR5, RZ ;  /* 0x0000000504007c10 */ /* 0x001fe2000fffe0ff */
[----:B--2---:R-:W-:-:S04]  /*00b0*/  IMAD R3, R3, UR6, R2 ;  /* 0x0000000603037c24 */ /* 0x004fc8000f8e0202 */
[----:B----4-:R-:W-:Y:S02]  /*00c0*/  IMAD R2, R7, R6, R0 ;  /* 0x0000000607027224 */ /* 0x010fe400078e0200 */
[----:B---3--:R-:W-:-:S05]  /*00d0*/  IMAD R5, R6, UR8, R3 ;  /* 0x0000000806057c24 */ /* 0x008fca000f8e0203 */
[----:B------:R-:W-:-:S04]  /*00e0*/  VIMNMX.U32 R6, PT, PT, R2, R5, !PT ;  /* 0x0000000502067248 */ /* 0x000fc80007fe0000 */
[----:B------:R-:W-:-:S04]  /*00f0*/  ISETP.GE.U32.AND P0, PT, R6, UR9, PT ;  /* 0x0000000906007c0c */ /* 0x000fc8000bf06070 */
[----:B------:R-:W-:-:S13]  /*0100*/  ISETP.GE.U32.OR P0, PT, R2, R5, P0 ;  /* 0x000000050200720c */ /* 0x000fda0000706470 */
[----:B------:R-:W-:Y:S05]  /*0110*/  @P0 EXIT ;  /* 0x000000000000094d */ /* 0x000fea0003800000 */
[----:B------:R-:W0:Y:S01]  /*0120*/  LDCU UR10, c[0x0][0x3bc] ;  /* 0x00007780ff0a77ac */ /* 0x000e220008000800 */
[----:B------:R-:W-:Y:S01]  /*0130*/  HFMA2 R10, -RZ, RZ, 0, 0 ;  /* 0x00000000ff0a7431 */ /* 0x000fe200000001ff */
[----:B------:R-:W-:Y:S01]  /*0140*/  MOV R5, RZ ;  /* 0x000000ff00057202 */ /* 0x000fe20000000f00 */
[----:B------:R-:W-:Y:S01]  /*0150*/  HFMA2 R9, -RZ, RZ, 0, 0 ;  /* 0x00000000ff097431 */ /* 0x000fe200000001ff */
[----:B------:R-:W-:Y:S01]  /*0160*/  MOV R2, RZ ;  /* 0x000000ff00027202 */ /* 0x000fe20000000f00 */
[----:B------:R-:W-:Y:S01]  /*0170*/  HFMA2 R26, -RZ, RZ, 0, 0 ;  /* 0x00000000ff1a7431 */ /* 0x000fe200000001ff */
[----:B------:R-:W1:Y:S01]  /*0180*/  LDCU.64 UR8, c[0x0][0x358] ;  /* 0x00006b00ff0877ac */ /* 0x000e620008000a00 */
[----:B0-----:R-:W-:-:S09]  /*0190*/  UISETP.NE.AND UP0, UPT, UR10, URZ, UPT ;  /* 0x000000ff0a00728c */ /* 0x001fd2000bf05270 */
[----:B-1----:R-:W-:Y:S05]  /*01a0*/  BRA.U !UP0, `(.L_x_0) ;  /* 0x0000000d083c7547 */ /* 0x002fea000b800000 */
[----:B------:R-:W-:Y:S01]  /*01b0*/  UISETP.GE.U32.AND UP0, UPT, UR10, 0x8, UPT ;  /* 0x000000080a00788c */ /* 0x000fe2000bf06070 */
[----:B------:R-:W-:Y:S01]  /*01c0*/  MOV R26, RZ ;  /* 0x000000ff001a7202 */ /* 0x000fe20000000f00 */
[----:B------:R-:W-:Y:S01]  /*01d0*/  UMOV UR4, URZ ;  /* 0x000000ff00047c82 */ /* 0x000fe20008000000 */
[----:B------:R-:W-:Y:S02]  /*01e0*/  MOV R2, RZ ;  /* 0x000000ff00027202 */ /* 0x000fe40000000f00 */
[----:B------:R-:W-:Y:S02]  /*01f0*/  MOV R9, RZ ;  /* 0x000000ff00097202 */ /* 0x000fe40000000f00 */
[----:B------:R-:W-:Y:S02]  /*0200*/  MOV R5, RZ ;  /* 0x000000ff00057202 */ /* 0x000fe40000000f00 */
[----:B------:R-:W-:Y:S01]  /*0210*/  MOV R10, RZ ;  /* 0x000000ff000a7202 */ /* 0x000fe20000000f00 */
[----:B------:R-:W-:Y:S06]  /*0220*/  BRA.U !UP0, `(.L_x_1) ;  /* 0x00000005088c7547 */ /* 0x000fec000b800000 */
[----:B------:R-:W0:Y:S01]  /*0230*/  LDC R8, c[0x0][0x3b8] ;  /* 0x0000ee00ff087b82 */ /* 0x000e220000000800 */
[----:B------:R-:W-:Y:S01]  /*0240*/  ULOP3.LUT UR4, UR10, 0xfffffff8, URZ, 0xc0, !UPT ;  /* 0xfffffff80a047892 */ /* 0x000fe2000f8ec0ff */
[----:B------:R-:W-:-:S03]  /*0250*/  MOV R26, RZ ;  /* 0x000000ff001a7202 */ /* 0x000fc60000000f00 */
[----:B------:R-:W-:-:S03]  /*0260*/  UIADD3 UR6, UPT, UPT, -UR4, URZ, URZ ;  /* 0x000000ff04067290 */ /* 0x000fc6000fffe1ff */
[----:B------:R-:W1:Y:S08]  /*0270*/  LDC.64 R12, c[0x0][0x398] ;  /* 0x0000e600ff0c7b82 */ /* 0x000e700000000a00 */
[----:B------:R-:W2:Y:S01]  /*0280*/  LDC.64 R14, c[0x0][0x3a0] ;  /* 0x0000e800ff0e7b82 */ /* 0x000ea20000000a00 */
[-C--:B0-----:R-:W-:Y:S02]  /*0290*/  IMAD R6, R3, R8.reuse, 0x3 ;  /* 0x0000000303067424 */ /* 0x081fe400078e0208 */
[----:B------:R-:W-:-:S07]  /*02a0*/  IMAD R8, R0, R8, 0x3 ;  /* 0x0000000300087424 */ /* 0x000fce00078e0208 */
.L_x_2:
[----:B------:R-:W-:Y:S02]  /*02b0*/  IADD3 R21, PT, PT, R8, -0x3, RZ ;  /* 0xfffffffd08157810 */ /* 0x000fe40007ffe0ff */
[----:B------:R-:W-:-:S03]  /*02c0*/  IADD3 R19, PT, PT, R6, -0x3, RZ ;  /* 0xfffffffd06137810 */ /* 0x000fc60007ffe0ff */
[----:B-1----:R-:W-:-:S04]  /*02d0*/  IMAD.WIDE.U32 R20, R21, 0x4, R12 ;  /* 0x0000000415147825 */ /* 0x002fc800078e000c */
[----:B--2---:R-:W-:Y:S01]  /*02e0*/  IMAD.WIDE.U32 R18, R19, 0x4, R14 ;  /* 0x0000000413127825 */ /* 0x004fe200078e000e */
[----:B------:R-:W-:Y:S01]  /*02f0*/  IADD3 R17, PT, PT, R8, -0x2, RZ ;  /* 0xfffffffe08117810 */ /* 0x000fe20007ffe0ff */
[----:B------:R-:W2:Y:S01]  /*0300*/  LDG.E R11, desc[UR8][R20.64] ;  /* 0x00000008140b7981 */ /* 0x000ea2000c1e1900 */
[----:B------:R-:W-:-:S03]  /*0310*/  IADD3 R29, PT, PT, R6, -0x2, RZ ;  /* 0xfffffffe061d7810 */ /* 0x000fc60007ffe0ff */
[----:B------:R-:W3:Y:S01]  /*0320*/  LDG.E R7, desc[UR8][R18.64] ;  /* 0x0000000812077981 */ /* 0x000ee2000c1e1900 */
[----:B------:R-:W-:Y:S01]  /*0330*/  IMAD.WIDE.U32 R16, R17, 0x4, R12 ;  /* 0x0000000411107825 */ /* 0x000fe200078e000c */
[----:B------:R-:W-:Y:S02]  /*0340*/  IADD3 R23, PT, PT, R8, -0x1, RZ ;  /* 0xffffffff08177810 */ /* 0x000fe40007ffe0ff */
[----:B------:R-:W-:Y:S01]  /*0350*/  IADD3 R25, PT, PT, R6, -0x1, RZ ;  /* 0xffffffff06197810 */ /* 0x000fe20007ffe0ff */
[----:B------:R-:W-:Y:S01]  /*0360*/  IMAD.WIDE.U32 R28, R29, 0x4, R14 ;  /* 0x000000041d1c7825 */ /* 0x000fe200078e000e */
[----:B------:R0:W4:Y:S03]  /*0370*/  LDG.E R27, desc[UR8][R16.64] ;  /* 0x00000008101b7981 */ /* 0x000126000c1e1900 */
[----:B------:R-:W-:Y:S02]  /*0380*/  IMAD.WIDE.U32 R22, R23, 0x4, R12 ;  /* 0x0000000417167825 */ /* 0x000fe400078e000c */
[----:B------:R-:W5:Y:S02]  /*0390*/  LDG.E R28, desc[UR8][R28.64] ;  /* 0x000000081c1c7981 */ /* 0x000f64000c1e1900 */
[----:B------:R-:W-:-:S02]  /*03a0*/  IMAD.WIDE.U32 R24, R25, 0x4, R14 ;  /* 0x0000000419187825 */ /* 0x000fc400078e000e */
[----:B------:R-:W5:Y:S04]  /*03b0*/  LDG.E R22, desc[UR8][R22.64] ;  /* 0x0000000816167981 */ /* 0x000f68000c1e1900 */
[----:B------:R1:W5:Y:S01]  /*03c0*/  LDG.E R25, desc[UR8][R24.64] ;  /* 0x0000000818197981 */ /* 0x000362000c1e1900 */
[C---:B0-----:R-:W-:Y:S01]  /*03d0*/  IMAD.WIDE.U32 R16, R8.reuse, 0x4, R12 ;  /* 0x0000000408107825 */ /* 0x041fe200078e000c */
[----:B------:R-:W-:-:S03]  /*03e0*/  IADD3 R21, PT, PT, R8, 0x1, RZ ;  /* 0x0000000108157810 */ /* 0x000fc60007ffe0ff */
[----:B------:R-:W-:Y:S02]  /*03f0*/  IMAD.WIDE.U32 R18, R6, 0x4, R14 ;  /* 0x0000000406127825 */ /* 0x000fe400078e000e */
[----:B------:R-:W5:Y:S02]  /*0400*/  LDG.E R16, desc[UR8][R16.64] ;  /* 0x0000000810107981 */ /* 0x000f64000c1e1900 */
[----:B------:R-:W-:Y:S01]  /*0410*/  IMAD.WIDE.U32 R20, R21, 0x4, R12 ;  /* 0x0000000415147825 */ /* 0x000fe200078e000c */
[----:B-1----:R-:W-:-:S05]  /*0420*/  IADD3 R24, PT, PT, R8, 0x2, RZ ;  /* 0x0000000208187810 */ /* 0x002fca0007ffe0ff */
[----:B------:R-:W5:Y:S04]  /*0430*/  LDG.E R20, desc[UR8][R20.64] ;  /* 0x0000000814147981 */ /* 0x000f68000c1e1900 */
[----:B------:R0:W5:Y:S02]  /*0440*/  LDG.E R17, desc[UR8][R18.64] ;  /* 0x0000000812117981 */ /* 0x000164000c1e1900 */
[C---:B0-----:R-:W-:Y:S01]  /*0450*/  IADD3 R19, PT, PT, R6.reuse, 0x1, RZ ;  /* 0x0000000106137810 */ /* 0x041fe20007ffe0ff */
[C---:B--2---:R-:W-:Y:S01]  /*0460*/  FADD R29, R11.reuse, R10 ;  /* 0x0000000a0b1d7221 */ /* 0x044fe20000000000 */
[C---:B------:R-:W-:Y:S01]  /*0470*/  FFMA R9, R11.reuse, R11, R9 ;  /* 0x0000000b0b097223 */ /* 0x040fe20000000009 */
[----:B---3--:R-:W-:Y:S01]  /*0480*/  FFMA R23, R11, R7, R26 ;  /* 0x000000070b177223 */ /* 0x008fe2000000001a */
[----:B------:R-:W-:Y:S01]  /*0490*/  IADD3 R26, PT, PT, R6, 0x2, RZ ;  /* 0x00000002061a7810 */ /* 0x000fe20007ffe0ff */
[----:B------:R-:W-:-:S04]  /*04a0*/  IMAD.WIDE.U32 R10, R19, 0x4, R14 ;  /* 0x00000004130a7825 */ /* 0x000fc800078e000e */
[C---:B------:R-:W-:Y:S01]  /*04b0*/  FADD R5, R7.reuse, R5 ;  /* 0x0000000507057221 */ /* 0x040fe20000000000 */
[----:B------:R-:W-:Y:S01]  /*04c0*/  FFMA R7, R7, R7, R2 ;  /* 0x0000000707077223 */ /* 0x000fe20000000002 */
[----:B------:R-:W-:Y:S01]  /*04d0*/  IMAD.WIDE.U32 R18, R26, 0x4, R14 ;  /* 0x000000041a127825 */ /* 0x000fe200078e000e */
[----:B------:R0:W2:Y:S03]  /*04e0*/  LDG.E R2, desc[UR8][R10.64] ;  /* 0x000000080a027981 */ /* 0x0000a6000c1e1900 */
[----:B----4-:R-:W-:Y:S01]  /*04f0*/  FADD R26, R29, R27 ;  /* 0x0000001b1d1a7221 */ /* 0x010fe20000000000 */
[C---:B------:R-:W-:Y:S01]  /*0500*/  FFMA R29, R27.reuse, R27, R9 ;  /* 0x0000001b1b1d7223 */ /* 0x040fe20000000009 */
[----:B-----5:R-:W-:Y:S01]  /*0510*/  FFMA R23, R27, R28, R23 ;  /* 0x0000001c1b177223 */ /* 0x020fe20000000017 */
[----:B------:R-:W-:Y:S01]  /*0520*/  IADD3 R27, PT, PT, R8, 0x3, RZ ;  /* 0x00000003081b7810 */ /* 0x000fe20007ffe0ff */
[----:B------:R-:W-:Y:S01]  /*0530*/  FADD R5, R5, R28 ;  /* 0x0000001c05057221 */ /* 0x000fe20000000000 */
[----:B0-----:R-:W-:-:S02]  /*0540*/  IMAD.WIDE.U32 R10, R24, 0x4, R12 ;  /* 0x00000004180a7825 */ /* 0x001fc400078e000c */
[----:B------:R0:W3:Y:S02]  /*0550*/  LDG.E R24, desc[UR8][R18.64] ;  /* 0x0000000812187981 */ /* 0x0000e4000c1e1900 */
[----:B------:R-:W-:Y:S01]  /*0560*/  FFMA R28, R28, R28, R7 ;  /* 0x0000001c1c1c7223 */ /* 0x000fe20000000007 */
[C---:B------:R-:W-:Y:S01]  /*0570*/  FFMA R7, R22.reuse, R22, R29 ;  /* 0x0000001616077223 */ /* 0x040fe2000000001d */
[----:B------:R-:W-:Y:S01]  /*0580*/  FFMA R29, R22, R25, R23 ;  /* 0x00000019161d7223 */ /* 0x000fe20000000017 */
[----:B------:R1:W4:Y:S01]  /*0590*/  LDG.E R21, desc[UR8][R10.64] ;  /* 0x000000080a157981 */ /* 0x000322000c1e1900 */
[C---:B------:R-:W-:Y:S02]  /*05a0*/  IADD3 R23, PT, PT, R6.reuse, 0x4, RZ ;  /* 0x0000000406177810 */ /* 0x040fe40007ffe0ff */
[----:B0-----:R-:W-:Y:S01]  /*05b0*/  IADD3 R19, PT, PT, R6, 0x3, RZ ;  /* 0x0000000306137810 */ /* 0x001fe20007ffe0ff */
[----:B-1----:R-:W-:-:S04]  /*05c0*/  IMAD.WIDE.U32 R10, R27, 0x4, R12 ;  /* 0x000000041b0a7825 */ /* 0x002fc800078e000c */
[----:B------:R-:W-:-:S04]  /*05d0*/  IMAD.WIDE.U32 R18, R19, 0x4, R14 ;  /* 0x0000000413127825 */ /* 0x000fc800078e000e */
[----:B------:R-:W-:Y:S01]  /*05e0*/  FADD R9, R26, R22 ;  /* 0x000000161a097221 */ /* 0x000fe20000000000 */
[----:B------:R-:W5:Y:S01]  /*05f0*/  LDG.E R10, desc[UR8][R10.64] ;  /* 0x000000080a0a7981 */ /* 0x000f62000c1e1900 */
[----:B------:R-:W-:Y:S02]  /*0600*/  VIADD R27, R8, 0x4 ;  /* 0x00000004081b7836 */ /* 0x000fe40000000000 */
[----:B------:R-:W-:Y:S01]  /*0610*/  IMAD.WIDE.U32 R22, R23, 0x4, R14 ;  /* 0x0000000417167825 */ /* 0x000fe200078e000e */
[----:B------:R0:W5:Y:S03]  /*0620*/  LDG.E R19, desc[UR8][R18.64] ;  /* 0x0000000812137981 */ /* 0x000166000c1e1900 */
[----:B------:R-:W-:Y:S02]  /*0630*/  IMAD.WIDE.U32 R26, R27, 0x4, R12 ;  /* 0x000000041b1a7825 */ /* 0x000fe400078e000c */
[----:B------:R-:W5:Y:S04]  /*0640*/  LDG.E R22, desc[UR8][R22.64] ;  /* 0x0000000816167981 */ /* 0x000f68000c1e1900 */
[----:B------:R-:W5:Y:S01]  /*0650*/  LDG.E R27, desc[UR8][R26.64] ;  /* 0x000000081a1b7981 */ /* 0x000f62000c1e1900 */
[----:B------:R-:W-:Y:S01]  /*0660*/  FADD R5, R5, R25 ;  /* 0x0000001905057221 */ /* 0x000fe20000000000 */
[----:B------:R-:W-:Y:S01]  /*0670*/  FFMA R28, R25, R25, R28 ;  /* 0x00000019191c7223 */ /* 0x000fe2000000001c */
[----:B------:R-:W-:Y:S01]  /*0680*/  FADD R9, R9, R16 ;  /* 0x0000001009097221 */ /* 0x000fe20000000000 */
[CC--:B------:R-:W-:Y:S01]  /*0690*/  FFMA R29, R16.reuse, R17.reuse, R29 ;  /* 0x00000011101d7223 */ /* 0x0c0fe2000000001d */
[----:B------:R-:W-:Y:S01]  /*06a0*/  FADD R5, R5, R17 ;  /* 0x0000001105057221 */ /* 0x000fe20000000000 */
[----:B------:R-:W-:Y:S01]  /*06b0*/  FFMA R7, R16, R16, R7 ;  /* 0x0000001010077223 */ /* 0x000fe20000000007 */
[----:B------:R-:W-:Y:S01]  /*06c0*/  FFMA R17, R17, R17, R28 ;  /* 0x0000001111117223 */ /* 0x000fe2000000001c */
[----:B------:R-:W-:Y:S01]  /*06d0*/  UIADD3 UR6, UPT, UPT, UR6, 0x8, URZ ;  /* 0x0000000806067890 */ /* 0x000fe2000fffe0ff */
[----:B------:R-:W-:Y:S01]  /*06e0*/  FADD R16, R9, R20 ;  /* 0x0000001409107221 */ /* 0x000fe20000000000 */
[----:B0-----:R-:W-:-:S02]  /*06f0*/  FFMA R18, R20, R20, R7 ;  /* 0x0000001414127223 */ /* 0x001fc40000000007 */
[----:B------:R-:W-:Y:S01]  /*0700*/  UISETP.NE.AND UP0, UPT, UR6, URZ, UPT ;  /* 0x000000ff0600728c */ /* 0x000fe2000bf05270 */
[----:B------:R-:W-:Y:S02]  /*0710*/  IADD3 R6, PT, PT, R6, 0x8, RZ ;  /* 0x0000000806067810 */ /* 0x000fe40007ffe0ff */
[----:B------:R-:W-:Y:S01]  /*0720*/  IADD3 R8, PT, PT, R8, 0x8, RZ ;  /* 0x0000000808087810 */ /* 0x000fe20007ffe0ff */
[-C--:B--2---:R-:W-:Y:S01]  /*0730*/  FFMA R29, R20, R2.reuse, R29 ;  /* 0x00000002141d7223 */ /* 0x084fe2000000001d */
[----:B------:R-:W-:Y:S01]  /*0740*/  FADD R5, R5, R2 ;  /* 0x0000000205057221 */ /* 0x000fe20000000000 */
[----:B------:R-:W-:-:S03]  /*0750*/  FFMA R17, R2, R2, R17 ;  /* 0x0000000202117223 */ /* 0x000fc60000000011 */
[----:B---3--:R-:W-:Y:S01]  /*0760*/  FADD R2, R5, R24 ;  /* 0x0000001805027221 */ /* 0x008fe20000000000 */
[----:B----4-:R-:W-:Y:S01]  /*0770*/  FADD R7, R16, R21 ;  /* 0x0000001510077221 */ /* 0x010fe20000000000 */
[CC--:B------:R-:W-:Y:S01]  /*0780*/  FFMA R16, R21.reuse, R24.reuse, R29 ;  /* 0x0000001815107223 */ /* 0x0c0fe2000000001d */
[----:B------:R-:W-:Y:S01]  /*0790*/  FFMA R9, R21, R21, R18 ;  /* 0x0000001515097223 */ /* 0x000fe20000000012 */
[----:B------:R-:W-:Y:S01]  /*07a0*/  FFMA R24, R24, R24, R17 ;  /* 0x0000001818187223 */ /* 0x000fe20000000011 */
[----:B-----5:R-:W-:Y:S02]  /*07b0*/  FADD R18, R7, R10 ;  /* 0x0000000a07127221 */ /* 0x020fe40000000000 */
[C---:B------:R-:W-:Y:S01]  /*07c0*/  FFMA R20, R10.reuse, R10, R9 ;  /* 0x0000000a0a147223 */ /* 0x040fe20000000009 */
[-C--:B------:R-:W-:Y:S01]  /*07d0*/  FFMA R7, R10, R19.reuse, R16 ;  /* 0x000000130a077223 */ /* 0x080fe20000000010 */
[----:B------:R-:W-:Y:S01]  /*07e0*/  FADD R5, R2, R19 ;  /* 0x0000001302057221 */ /* 0x000fe20000000000 */
[----:B------:R-:W-:-:S03]  /*07f0*/  FFMA R19, R19, R19, R24 ;  /* 0x0000001313137223 */ /* 0x000fc60000000018 */
[----:B------:R-:W-:Y:S01]  /*0800*/  FADD R5, R5, R22 ;  /* 0x0000001605057221 */ /* 0x000fe20000000000 */
[-C--:B------:R-:W-:Y:S01]  /*0810*/  FFMA R2, R22, R22.reuse, R19 ;  /* 0x0000001616027223 */ /* 0x080fe20000000013 */
[----:B------:R-:W-:Y:S01]  /*0820*/  FADD R10, R18, R27 ;  /* 0x0000001b120a7221 */ /* 0x000fe20000000000 */
[C---:B------:R-:W-:Y:S01]  /*0830*/  FFMA R9, R27.reuse, R27, R20 ;  /* 0x0000001b1b097223 */ /* 0x040fe20000000014 */
[----:B------:R-:W-:Y:S01]  /*0840*/  FFMA R26, R27, R22, R7 ;  /* 0x000000161b1a7223 */ /* 0x000fe20000000007 */
[----:B------:R-:W-:Y:S06]  /*0850*/  BRA.U UP0, `(.L_x_2) ;  /* 0xfffffff900947547 */ /* 0x000fec000b83ffff */
.L_x_1:
[----:B------:R-:W-:-:S09]  /*0860*/  ULOP3.LUT UP0, UR6, UR10, 0x7, URZ, 0xc0, !UPT ;  /* 0x000000070a067892 */ /* 0x000fd2000f80c0ff */
[----:B------:R-:W-:Y:S05]  /*0870*/  BRA.U !UP0, `(.L_x_0) ;  /* 0x0000000508887547 */ /* 0x000fea000b800000 */
[----:B------:R-:W-:Y:S02]  /*0880*/  UISETP.GE.U32.AND UP0, UPT, UR6, 0x4, UPT ;  /* 0x000000040600788c */ /* 0x000fe4000bf06070 */
[----:B------:R-:W-:-:S04]  /*0890*/  ULOP3.LUT UR7, UR10, 0x3, URZ, 0xc0, !UPT ;  /* 0x000000030a077892 */ /* 0x000fc8000f8ec0ff */
[----:B------:R-:W-:-:S03]  /*08a0*/  UISETP.NE.AND UP1, UPT, UR7, URZ, UPT ;  /* 0x000000ff0700728c */ /* 0x000fc6000bf25270 */
[----:B------:R-:W-:Y:S08]  /*08b0*/  BRA.U !UP0, `(.L_x_3) ;  /* 0x0000000108c07547 */ /* 0x000ff0000b800000 */
[----:B------:R-:W0:Y:S08]  /*08c0*/  LDC R11, c[0x0][0x3b8] ;  /* 0x0000ee00ff0b7b82 */ /* 0x000e300000000800 */
[----:B------:R-:W1:Y:S08]  /*08d0*/  LDC.64 R6, c[0x0][0x3a0] ;  /* 0x0000e800ff067b82 */ /* 0x000e700000000a00 */
[----:B------:R-:W2:Y:S01]  /*08e0*/  LDC.64 R12, c[0x0][0x398] ;  /* 0x0000e600ff0c7b82 */ /* 0x000ea20000000a00 */
[----:B0-----:R-:W-:-:S02]  /*08f0*/  IMAD R19, R0, R11, UR4 ;  /* 0x0000000400137e24 */ /* 0x001fc4000f8e020b */
[----:B------:R-:W-:-:S03]  /*0900*/  IMAD R11, R3, R11, UR4 ;  /* 0x00000004030b7e24 */ /* 0x000fc6000f8e020b */
[----:B------:R-:W-:Y:S02]  /*0910*/  IADD3 R17, PT, PT, R19, 0x1, RZ ;  /* 0x0000000113117810 */ /* 0x000fe40007ffe0ff */
[C---:B------:R-:W-:Y:S01]  /*0920*/  IADD3 R15, PT, PT, R11.reuse, 0x1, RZ ;  /* 0x000000010b0f7810 */ /* 0x040fe20007ffe0ff */
[--C-:B-1----:R-:W-:Y:S01]  /*0930*/  IMAD.WIDE.U32 R20, R11, 0x4, R6.reuse ;  /* 0x000000040b147825 */ /* 0x102fe200078e0006 */
[----:B------:R-:W-:Y:S02]  /*0940*/  IADD3 R23, PT, PT, R19, 0x2, RZ ;  /* 0x0000000213177810 */ /* 0x000fe40007ffe0ff */
[----:B------:R-:W-:Y:S01]  /*0950*/  IADD3 R27, PT, PT, R11, 0x2, RZ ;  /* 0x000000020b1b7810 */ /* 0x000fe20007ffe0ff */
[----:B------:R-:W-:Y:S02]  /*0960*/  IMAD.WIDE.U32 R14, R15, 0x4, R6 ;  /* 0x000000040f0e7825 */ /* 0x000fe400078e0006 */
[----:B------:R-:W3:Y:S02]  /*0970*/  LDG.E R21, desc[UR8][R20.64] ;  /* 0x0000000814157981 */ /* 0x000ee4000c1e1900 */
[C-C-:B--2---:R-:W-:Y:S01]  /*0980*/  IMAD.WIDE.U32 R24, R19.reuse, 0x4, R12.reuse ;  /* 0x0000000413187825 */ /* 0x144fe200078e000c */
[----:B------:R-:W-:Y:S01]  /*0990*/  IADD3 R29, PT, PT, R19, 0x3, RZ ;  /* 0x00000003131d7810 */ /* 0x000fe20007ffe0ff */
[----:B------:R-:W2:Y:S02]  /*09a0*/  LDG.E R15, desc[UR8][R14.64] ;  /* 0x000000080e0f7981 */ /* 0x000ea4000c1e1900 */
[----:B------:R-:W-:-:S02]  /*09b0*/  IMAD.WIDE.U32 R16, R17, 0x4, R12 ;  /* 0x0000000411107825 */ /* 0x000fc400078e000c */
[----:B------:R-:W4:Y:S01]  /*09c0*/  LDG.E R8, desc[UR8][R24.64] ;  /* 0x0000000818087981 */ /* 0x000f22000c1e1900 */
[----:B------:R-:W-:Y:S01]  /*09d0*/  IADD3 R11, PT, PT, R11, 0x3, RZ ;  /* 0x000000030b0b7810 */ /* 0x000fe20007ffe0ff */
[----:B------:R-:W-:Y:S02]  /*09e0*/  IMAD.WIDE.U32 R22, R23, 0x4, R12 ;  /* 0x0000000417167825 */ /* 0x000fe400078e000c */
[----:B------:R-:W5:Y:S02]  /*09f0*/  LDG.E R16, desc[UR8][R16.64] ;  /* 0x0000000810107981 */ /* 0x000f64000c1e1900 */
[----:B------:R-:W-:Y:S02]  /*0a00*/  IMAD.WIDE.U32 R18, R27, 0x4, R6 ;  /* 0x000000041b127825 */ /* 0x000fe400078e0006 */
[----:B------:R-:W2:Y:S02]  /*0a10*/  LDG.E R22, desc[UR8][R22.64] ;  /* 0x0000000816167981 */ /* 0x000ea4000c1e1900 */
[----:B------:R-:W-:-:S02]  /*0a20*/  IMAD.WIDE.U32 R12, R29, 0x4, R12 ;  /* 0x000000041d0c7825 */ /* 0x000fc400078e000c */
[----:B------:R-:W2:Y:S02]  /*0a30*/  LDG.E R19, desc[UR8][R18.64] ;  /* 0x0000000812137981 */ /* 0x000ea4000c1e1900 */
[----:B------:R-:W-:Y:S02]  /*0a40*/  IMAD.WIDE.U32 R6, R11, 0x4, R6 ;  /* 0x000000040b067825 */ /* 0x000fe400078e0006 */
[----:B------:R-:W2:Y:S04]  /*0a50*/  LDG.E R12, desc[UR8][R12.64] ;  /* 0x000000080c0c7981 */ /* 0x000ea8000c1e1900 */
[----:B------:R-:W2:Y:S01]  /*0a60*/  LDG.E R7, desc[UR8][R6.64] ;  /* 0x0000000806077981 */ /* 0x000ea2000c1e1900 */
[----:B------:R-:W-:Y:S01]  /*0a70*/  UIADD3 UR4, UPT, UPT, UR4, 0x4, URZ ;  /* 0x0000000404047890 */ /* 0x000fe2000fffe0ff */
[-C--:B---3--:R-:W-:Y:S01]  /*0a80*/  FFMA R2, R21, R21.reuse, R2 ;  /* 0x0000001515027223 */ /* 0x088fe20000000002 */
[----:B----4-:R-:W-:Y:S01]  /*0a90*/  FADD R11, R10, R8 ;  /* 0x000000080a0b7221 */ /* 0x010fe20000000000 */
[C---:B------:R-:W-:Y:S01]  /*0aa0*/  FFMA R9, R8.reuse, R8, R9 ;  /* 0x0000000808097223 */ /* 0x040fe20000000009 */
[----:B------:R-:W-:Y:S01]  /*0ab0*/  FFMA R26, R8, R21, R26 ;  /* 0x00000015081a7223 */ /* 0x000fe2000000001a */
[----:B------:R-:W-:Y:S01]  /*0ac0*/  FADD R8, R5, R21 ;  /* 0x0000001505087221 */ /* 0x000fe20000000000 */
[----:B-----5:R-:W-:Y:S01]  /*0ad0*/  FADD R11, R11, R16 ;  /* 0x000000100b0b7221 */ /* 0x020fe20000000000 */
[C---:B------:R-:W-:Y:S01]  /*0ae0*/  FFMA R9, R16.reuse, R16, R9 ;  /* 0x0000001010097223 */ /* 0x040fe20000000009 */
[-C--:B--2---:R-:W-:Y:S01]  /*0af0*/  FFMA R26, R16, R15.reuse, R26 ;  /* 0x0000000f101a7223 */ /* 0x084fe2000000001a */
[----:B------:R-:W-:Y:S01]  /*0b00*/  FADD R8, R8, R15 ;  /* 0x0000000f08087221 */ /* 0x000fe20000000000 */
[----:B------:R-:W-:Y:S01]  /*0b10*/  FFMA R2, R15, R15, R2 ;  /* 0x0000000f0f027223 */ /* 0x000fe20000000002 */
[----:B------:R-:W-:Y:S01]  /*0b20*/  FADD R11, R11, R22 ;  /* 0x000000160b0b7221 */ /* 0x000fe20000000000 */
[C---:B------:R-:W-:Y:S01]  /*0b30*/  FFMA R9, R22.reuse, R22, R9 ;  /* 0x0000001616097223 */ /* 0x040fe20000000009 */
[-C--:B------:R-:W-:Y:S01]  /*0b40*/  FFMA R26, R22, R19.reuse, R26 ;  /* 0x00000013161a7223 */ /* 0x080fe2000000001a */
[----:B------:R-:W-:Y:S01]  /*0b50*/  FADD R8, R8, R19 ;  /* 0x0000001308087221 */ /* 0x000fe20000000000 */
[----:B------:R-:W-:Y:S01]  /*0b60*/  FFMA R2, R19, R19, R2 ;  /* 0x0000001313027223 */ /* 0x000fe20000000002 */
[----:B------:R-:W-:Y:S01]  /*0b70*/  FADD R10, R11, R12 ;  /* 0x0000000c0b0a7221 */ /* 0x000fe20000000000 */
[C---:B------:R-:W-:Y:S01]  /*0b80*/  FFMA R9, R12.reuse, R12, R9 ;  /* 0x0000000c0c097223 */ /* 0x040fe20000000009 */
[-C--:B------:R-:W-:Y:S01]  /*0b90*/  FFMA R26, R12, R7.reuse, R26 ;  /* 0x000000070c1a7223 */ /* 0x080fe2000000001a */
[----:B------:R-:W-:Y:S01]  /*0ba0*/  FADD R5, R8, R7 ;  /* 0x0000000708057221 */ /* 0x000fe20000000000 */
[----:B------:R-:W-:-:S07]  /*0bb0*/  FFMA R2, R7, R7, R2 ;  /* 0x0000000707027223 */ /* 0x000fce0000000002 */
.L_x_3:
[----:B------:R-:W-:Y:S05]  /*0bc0*/  BRA.U !UP1, `(.L_x_0) ;  /* 0x0000000109b47547 */ /* 0x000fea000b800000 */
[----:B------:R-:W-:Y:S02]  /*0bd0*/  UISETP.NE.AND UP0, UPT, UR7, 0x1, UPT ;  /* 0x000000010700788c */ /* 0x000fe4000bf05270 */
[----:B------:R-:W-:-:S04]  /*0be0*/  ULOP3.LUT UR6, UR10, 0x1, URZ, 0xc0, !UPT ;  /* 0x000000010a067892 */ /* 0x000fc8000f8ec0ff */
[----:B------:R-:W-:-:S03]  /*0bf0*/  UISETP.NE.U32.AND UP1, UPT, UR6, 0x1, UPT ;  /* 0x000000010600788c */ /* 0x000fc6000bf25070 */
[----:B------:R-:W-:Y:S08]  /*0c00*/  BRA.U !UP0, `(.L_x_4) ;  /* 0x0000000108687547 */ /* 0x000ff0000b800000 */
[----:B------:R-:W0:Y:S08]  /*0c10*/  LDC R8, c[0x0][0x3b8] ;  /* 0x0000ee00ff087b82 */ /* 0x000e300000000800 */
[----:B------:R-:W1:Y:S08]  /*0c20*/  LDC.64 R12, c[0x0][0x398] ;  /* 0x0000e600ff0c7b82 */ /* 0x000e700000000a00 */
[----:B------:R-:W2:Y:S01]  /*0c30*/  LDC.64 R6, c[0x0][0x3a0] ;  /* 0x0000e800ff067b82 */ /* 0x000ea20000000a00 */
[----:B0-----:R-:W-:-:S02]  /*0c40*/  IMAD R11, R0, R8, UR4 ;  /* 0x00000004000b7e24 */ /* 0x001fc4000f8e0208 */
[----:B------:R-:W-:Y:S02]  /*0c50*/  IMAD R19, R3, R8, UR4 ;  /* 0x0000000403137e24 */ /* 0x000fe4000f8e0208 */
[C---:B-1----:R-:W-:Y:S01]  /*0c60*/  IMAD.WIDE.U32 R16, R11.reuse, 0x4, R12 ;  /* 0x000000040b107825 */ /* 0x042fe200078e000c */
[----:B------:R-:W-:-:S03]  /*0c70*/  IADD3 R11, PT, PT, R11, 0x1, RZ ;  /* 0x000000010b0b7810 */ /* 0x000fc60007ffe0ff */
[C---:B--2---:R-:W-:Y:S01]  /*0c80*/  IMAD.WIDE.U32 R14, R19.reuse, 0x4, R6 ;  /* 0x00000004130e7825 */ /* 0x044fe200078e0006 */
[----:B------:R-:W-:Y:S01]  /*0c90*/  IADD3 R19, PT, PT, R19, 0x1, RZ ;  /* 0x0000000113137810 */ /* 0x000fe20007ffe0ff */
[----:B------:R-:W2:Y:S02]  /*0ca0*/  LDG.E R16, desc[UR8][R16.64] ;  /* 0x0000000810107981 */ /* 0x000ea4000c1e1900 */
[----:B------:R-:W-:Y:S02]  /*0cb0*/  IMAD.WIDE.U32 R12, R11, 0x4, R12 ;  /* 0x000000040b0c7825 */ /* 0x000fe400078e000c */
[----:B------:R-:W3:Y:S02]  /*0cc0*/  LDG.E R15, desc[UR8][R14.64] ;  /* 0x000000080e0f7981 */ /* 0x000ee4000c1e1900 */
[----:B------:R-:W-:Y:S02]  /*0cd0*/  IMAD.WIDE.U32 R6, R19, 0x4, R6 ;  /* 0x0000000413067825 */ /* 0x000fe400078e0006 */
[----:B------:R-:W4:Y:S04]  /*0ce0*/  LDG.E R12, desc[UR8][R12.64] ;  /* 0x000000080c0c7981 */ /* 0x000f28000c1e1900 */
[----:B------:R-:W5:Y:S01]  /*0cf0*/  LDG.E R7, desc[UR8][R6.64] ;  /* 0x0000000806077981 */ /* 0x000f62000c1e1900 */
[----:B------:R-:W-:Y:S01]  /*0d00*/  UIADD3 UR4, UPT, UPT, UR4, 0x2, URZ ;  /* 0x0000000204047890 */ /* 0x000fe2000fffe0ff */
[----:B--2---:R-:W-:Y:S01]  /*0d10*/  FADD R10, R10, R16 ;  /* 0x000000100a0a7221 */ /* 0x004fe20000000000 */
[C---:B------:R-:W-:Y:S01]  /*0d20*/  FFMA R9, R16.reuse, R16, R9 ;  /* 0x0000001010097223 */ /* 0x040fe20000000009 */
[-C--:B---3--:R-:W-:Y:S01]  /*0d30*/  FFMA R26, R16, R15.reuse, R26 ;  /* 0x0000000f101a7223 */ /* 0x088fe2000000001a */
[----:B------:R-:W-:Y:S01]  /*0d40*/  FADD R5, R5, R15 ;  /* 0x0000000f05057221 */ /* 0x000fe20000000000 */
[----:B------:R-:W-:Y:S01]  /*0d50*/  FFMA R2, R15, R15, R2 ;  /* 0x0000000f0f027223 */ /* 0x000fe20000000002 */
[----:B----4-:R-:W-:Y:S01]  /*0d60*/  FADD R10, R10, R12 ;  /* 0x0000000c0a0a7221 */ /* 0x010fe20000000000 */
[C---:B------:R-:W-:Y:S01]  /*0d70*/  FFMA R9, R12.reuse, R12, R9 ;  /* 0x0000000c0c097223 */ /* 0x040fe20000000009 */
[-C--:B-----5:R-:W-:Y:S01]  /*0d80*/  FFMA R26, R12, R7.reuse, R26 ;  /* 0x000000070c1a7223 */ /* 0x0a0fe2000000001a */
[----:B------:R-:W-:Y:S01]  /*0d90*/  FADD R5, R5, R7 ;  /* 0x0000000705057221 */ /* 0x000fe20000000000 */
[----:B------:R-:W-:-:S07]  /*0da0*/  FFMA R2, R7, R7, R2 ;  /* 0x0000000707027223 */ /* 0x000fce0000000002 */
.L_x_4:
[----:B------:R-:W-:Y:S05]  /*0db0*/  BRA.U UP1, `(.L_x_0) ;  /* 0x0000000101387547 */ /* 0x000fea000b800000 */
[----:B------:R-:W0:Y:S08]  /*0dc0*/  LDC R15, c[0x0][0x3b8] ;  /* 0x0000ee00ff0f7b82 */ /* 0x000e300000000800 */
[----:B------:R-:W1:Y:S08]  /*0dd0*/  LDC.64 R6, c[0x0][0x398] ;  /* 0x0000e600ff067b82 */ /* 0x000e700000000a00 */
[----:B------:R-:W2:Y:S01]  /*0de0*/  LDC.64 R12, c[0x0][0x3a0] ;  /* 0x0000e800ff0c7b82 */ /* 0x000ea20000000a00 */
[----:B0-----:R-:W-:-:S02]  /*0df0*/  IMAD R11, R0, R15, UR4 ;  /* 0x00000004000b7e24 */ /* 0x001fc4000f8e020f */
[----:B------:R-:W-:Y:S02]  /*0e00*/  IMAD R15, R3, R15, UR4 ;  /* 0x00000004030f7e24 */ /* 0x000fe4000f8e020f */
[----:B-1----:R-:W-:-:S06]  /*0e10*/  IMAD.WIDE.U32 R6, R11, 0x4, R6 ;  /* 0x000000040b067825 */ /* 0x002fcc00078e0006 */
[----:B------:R-:W3:Y:S01]  /*0e20*/  LDG.E R6, desc[UR8][R6.64] ;  /* 0x0000000806067981 */ /* 0x000ee2000c1e1900 */
[----:B--2---:R-:W-:-:S06]  /*0e30*/  IMAD.WIDE.U32 R12, R15, 0x4, R12 ;  /* 0x000000040f0c7825 */ /* 0x004fcc00078e000c */
[----:B------:R-:W2:Y:S01]  /*0e40*/  LDG.E R13, desc[UR8][R12.64] ;  /* 0x000000080c0d7981 */ /* 0x000ea2000c1e1900 */
[----:B---3--:R-:W-:Y:S01]  /*0e50*/  FADD R10, R10, R6 ;  /* 0x000000060a0a7221 */ /* 0x008fe20000000000 */
[C---:B------:R-:W-:Y:S01]  /*0e60*/  FFMA R9, R6.reuse, R6, R9 ;  /* 0x0000000606097223 */ /* 0x040fe20000000009 */
[-C--:B--2---:R-:W-:Y:S01]  /*0e70*/  FFMA R26, R6, R13.reuse, R26 ;  /* 0x0000000d061a7223 */ /* 0x084fe2000000001a */
[----:B------:R-:W-:Y:S01]  /*0e80*/  FADD R5, R5, R13 ;  /* 0x0000000d05057221 */ /* 0x000fe20000000000 */
[----:B------:R-:W-:-:S07]  /*0e90*/  FFMA R2, R13, R13, R2 ;  /* 0x0000000d0d027223 */ /* 0x000fce0000000002 */
.L_x_0:
[----:B------:R-:W-:Y:S01]  /*0ea0*/  I2FP.F32.U32 R7, UR10 ;  /* 0x0000000a00077c45 */ /* 0x000fe20008201000 */
[-C--:B------:R-:W-:Y:S01]  /*0eb0*/  FMUL R6, R10, R10.reuse ;  /* 0x0000000a0a067220 */ /* 0x080fe20000400000 */
[C---:B------:R-:W-:Y:S01]  /*0ec0*/  FMUL R11, R5.reuse, R5 ;  /* 0x00000005050b7220 */ /* 0x040fe20000400000 */
[----:B------:R-:W-:Y:S01]  /*0ed0*/  FMUL R10, R5, R10 ;  /* 0x0000000a050a7220 */ /* 0x000fe20000400000 */
[----:B------:R-:W-:Y:S01]  /*0ee0*/  BSSY.RECONVERGENT B0, `(.L_x_5) ;  /* 0x0000010000007945 */ /* 0x000fe20003800200 */
[C---:B------:R-:W-:Y:S01]  /*0ef0*/  FFMA R6, R7.reuse, R9, -R6 ;  /* 0x0000000907067223 */ /* 0x040fe20000000806 */
[C---:B------:R-:W-:Y:S01]  /*0f00*/  FFMA R11, R7.reuse, R2, -R11 ;  /* 0x00000002070b7223 */ /* 0x040fe2000000080b */
[----:B------:R-:W-:-:S03]  /*0f10*/  FFMA R26, R7, R26, -R10 ;  /* 0x0000001a071a7223 */ /* 0x000fc6000000080a */
[----:B------:R-:W-:-:S04]  /*0f20*/  FMUL R2, R6, R11 ;  /* 0x0000000b06027220 */ /* 0x000fc80000400000 */
[----:B------:R0:W1:Y:S01]  /*0f30*/  MUFU.RSQ R9, R2 ;  /* 0x0000000200097308 */ /* 0x0000620000001400 */
[----:B------:R-:W-:-:S04]  /*0f40*/  IADD3 R6, PT, PT, R2, -0xd000000, RZ ;  /* 0xf300000002067810 */ /* 0x000fc80007ffe0ff */
[----:B------:R-:W-:-:S13]  /*0f50*/  ISETP.GT.U32.AND P0, PT, R6, 0x727fffff, PT ;  /* 0x727fffff0600780c */ /* 0x000fda0003f04070 */
[----:B01----:R-:W-:Y:S05]  /*0f60*/  @!P0 BRA `(.L_x_6) ;  /* 0x00000000000c8947 */ /* 0x003fea0003800000 */
[----:B------:R-:W-:-:S07]  /*0f70*/  MOV R10, 0xf90 ;  /* 0x00000f90000a7802 */ /* 0x000fce0000000f00 */
[----:B------:R-:W-:Y:S05]  /*0f80*/  CALL.REL.NOINC `($__internal_0_$__cuda_sm20_sqrt_rn_f32_slowpath) ;  /* 0x0000001000347944 */ /* 0x000fea0003c00000 */
[----:B------:R-:W-:Y:S05]  /*0f90*/  BRA `(.L_x_7) ;  /* 0x0000000000107947 */ /* 0x000fea0003800000 */
.L_x_6:
[----:B------:R-:W-:Y:S01]  /*0fa0*/  FMUL.FTZ R5, R2, R9 ;  /* 0x0000000902057220 */ /* 0x000fe20000410000 */
[----:B------:R-:W-:-:S03]  /*0fb0*/  FMUL.FTZ R6, R9, 0.5 ;  /* 0x3f00000009067820 */ /* 0x000fc60000410000 */
[----:B------:R-:W-:-:S04]  /*0fc0*/  FFMA R2, -R5, R5, R2 ;  /* 0x0000000505027223 */ /* 0x000fc80000000102 */
[----:B------:R-:W-:-:S07]  /*0fd0*/  FFMA R5, R2, R6, R5 ;  /* 0x0000000602057223 */ /* 0x000fce0000000005 */
.L_x_7:
[----:B------:R-:W-:Y:S05]  /*0fe0*/  BSYNC.RECONVERGENT B0 ;  /* 0x0000000000007941 */ /* 0x000fea0003800200 */
.L_x_5:
[----:B------:R-:W0:Y:S01]  /*0ff0*/  MUFU.RCP R2, R5 ;  /* 0x0000000500027308 */ /* 0x000e220000001000 */
[----:B------:R-:W-:Y:S07]  /*1000*/  BSSY.RECONVERGENT B0, `(.L_x_8) ;  /* 0x000000a000007945 */ /* 0x000fee0003800200 */
[----:B------:R-:W1:Y:S01]  /*1010*/  FCHK P0, R26, R5 ;  /* 0x000000051a007302 */ /* 0x000e620000000000 */
[----:B0-----:R-:W-:-:S04]  /*1020*/  FFMA R7, R2, -R5, 1 ;  /* 0x3f80000002077423 */ /* 0x001fc80000000805 */
[----:B------:R-:W-:-:S04]  /*1030*/  FFMA R7, R2, R7, R2 ;  /* 0x0000000702077223 */ /* 0x000fc80000000002 */
[----:B------:R-:W-:-:S04]  /*1040*/  FFMA R2, R26, R7, RZ ;  /* 0x000000071a027223 */ /* 0x000fc800000000ff */
[----:B------:R-:W-:-:S04]  /*1050*/  FFMA R6, R2, -R5, R26 ;  /* 0x8000000502067223 */ /* 0x000fc8000000001a */
[----:B------:R-:W-:Y:S01]  /*1060*/  FFMA R2, R7, R6, R2 ;  /* 0x0000000607027223 */ /* 0x000fe20000000002 */
[----:B-1----:R-:W-:Y:S06]  /*1070*/  @!P0 BRA `(.L_x_9) ;  /* 0x0000000000088947 */ /* 0x002fec0003800000 */
[----:B------:R-:W-:-:S07]  /*1080*/  MOV R6, 0x10a0 ;  /* 0x000010a000067802 */ /* 0x000fce0000000f00 */
[----:B------:R-:W-:Y:S05]  /*1090*/  CALL.REL.NOINC `($__internal_1_$__cuda_sm3x_div_rn_noftz_f32_slowpath) ;  /* 0x0000001000487944 */ /* 0x000fea0003c00000 */
.L_x_9:
[----:B------:R-:W-:Y:S05]  /*10a0*/  BSYNC.RECONVERGENT B0 ;  /* 0x0000000000007941 */ /* 0x000fea0003800200 */
.L_x_8:
[----:B------:R-:W0:Y:S02]  /*10b0*/  LDCU UR4, c[0x0][0x390] ;  /* 0x00007200ff0477ac */ /* 0x000e240008000800 */
[----:B0-----:R-:W-:-:S13]  /*10c0*/  ISETP.NE.AND P0, PT, RZ, UR4, PT ;  /* 0x00000004ff007c0c */ /* 0x001fda000bf05270 */
[----:B------:R-:W-:Y:S05]  /*10d0*/  @!P0 EXIT ;  /* 0x000000000000894d */ /* 0x000fea0003800000 */
[----:B------:R-:W-:Y:S01]  /*10e0*/  UISETP.GE.U32.AND UP0, UPT, UR4, 0x8, UPT ;  /* 0x000000080400788c */ /* 0x000fe2000bf06070 */
[----:B------:R-:W-:Y:S01]  /*10f0*/  HFMA2 R5, -RZ, RZ, 0, 0 ;  /* 0x00000000ff057431 */ /* 0x000fe200000001ff */
[----:B------:R-:W-:-:S07]  /*1100*/  ULOP3.LUT UR6, UR4, 0x7, URZ, 0xc0, !UPT ;  /* 0x0000000704067892 */ /* 0x000fce000f8ec0ff */
[----:B------:R-:W-:Y:S05]  /*1110*/  BRA.U !UP0, `(.L_x_10) ;  /* 0x0000000508cc7547 */ /* 0x000fea000b800000 */
[----:B------:R-:W0:Y:S01]  /*1120*/  LDC R11, c[0x0][0x3a8] ;  /* 0x0000ea00ff0b7b82 */ /* 0x000e220000000800 */
[----:B------:R-:W-:Y:S01]  /*1130*/  ULOP3.LUT UR4, UR4, 0xfffffff8, URZ, 0xc0, !UPT ;  /* 0xfffffff804047892 */ /* 0x000fe2000f8ec0ff */
[----:B------:R-:W-:-:S03]  /*1140*/  MOV R9, RZ ;  /* 0x000000ff00097202 */ /* 0x000fc60000000f00 */
[----:B------:R-:W-:Y:S02]  /*1150*/  UIADD3 UR7, UPT, UPT, -UR4, URZ, URZ ;  /* 0x000000ff04077290 */ /* 0x000fe4000fffe1ff */
[----:B------:R-:W-:Y:S02]  /*1160*/  MOV R5, UR4 ;  /* 0x0000000400057c02 */ /* 0x000fe40008000f00 */
[C---:B0-----:R-:W-:Y:S01]  /*1170*/  IADD3 R4, PT, PT, R11.reuse, UR5, R4 ;  /* 0x000000050b047c10 */ /* 0x041fe2000fffe004 */
[C-C-:B------:R-:W-:Y:S01]  /*1180*/  IMAD R10, R11.reuse, 0x7, R0.reuse ;  /* 0x000000070b0a7824 */ /* 0x140fe200078e0200 */
[CC--:B------:R-:W-:Y:S01]  /*1190*/  LEA R26, R11.reuse, R0.reuse, 0x2 ;  /* 0x000000000b1a7211 */ /* 0x0c0fe200078e10ff */
[C-C-:B------:R-:W-:Y:S01]  /*11a0*/  IMAD R12, R11.reuse, 0x6, R0.reuse ;  /* 0x000000060b0c7824 */ /* 0x140fe200078e0200 */
[C---:B------:R-:W-:Y:S01]  /*11b0*/  LEA R6, R11.reuse, R0, 0x1 ;  /* 0x000000000b067211 */ /* 0x040fe200078e08ff */
[C-C-:B------:R-:W-:Y:S02]  /*11c0*/  IMAD R14, R11.reuse, 0x5, R0.reuse ;  /* 0x000000050b0e7824 */ /* 0x140fe400078e0200 */
[----:B------:R-:W-:-:S02]  /*11d0*/  IMAD R28, R11, 0x3, R0 ;  /* 0x000000030b1c7824 */ /* 0x000fc400078e0200 */
[-CC-:B------:R-:W-:Y:S02]  /*11e0*/  IMAD R8, R4, R11.reuse, R3.reuse ;  /* 0x0000000b04087224 */ /* 0x180fe400078e0203 */
[-C--:B------:R-:W-:Y:S02]  /*11f0*/  IMAD R7, R11, R11.reuse, RZ ;  /* 0x0000000b0b077224 */ /* 0x080fe400078e02ff */
[-CC-:B------:R-:W-:Y:S02]  /*1200*/  IMAD R10, R10, R11.reuse, R3.reuse ;  /* 0x0000000b0a0a7224 */ /* 0x180fe400078e0203 */
[-CC-:B------:R-:W-:Y:S02]  /*1210*/  IMAD R12, R12, R11.reuse, R3.reuse ;  /* 0x0000000b0c0c7224 */ /* 0x180fe400078e0203 */
[-CC-:B------:R-:W-:Y:S02]  /*1220*/  IMAD R14, R14, R11.reuse, R3.reuse ;  /* 0x0000000b0e0e7224 */ /* 0x180fe400078e0203 */
[----:B------:R-:W-:-:S02]  /*1230*/  IMAD R26, R26, R11, R3 ;  /* 0x0000000b1a1a7224 */ /* 0x000fc400078e0203 */
[-CC-:B------:R-:W-:Y:S02]  /*1240*/  IMAD R28, R28, R11.reuse, R3.reuse ;  /* 0x0000000b1c1c7224 */ /* 0x180fe400078e0203 */
[-CC-:B------:R-:W-:Y:S02]  /*1250*/  IMAD R6, R6, R11.reuse, R3.reuse ;  /* 0x0000000b06067224 */ /* 0x180fe400078e0203 */
[----:B------:R-:W-:-:S07]  /*1260*/  IMAD R4, R0, R11, R3 ;  /* 0x0000000b00047224 */ /* 0x000fce00078e0203 */
.L_x_11:
[----:B0-----:R-:W0:Y:S02]  /*1270*/  LDC.64 R16, c[0x0][0x388] ;  /* 0x0000e200ff107b82 */ /* 0x001e240000000a00 */
[----:B0-----:R-:W-:-:S05]  /*1280*/  IMAD.WIDE.U32 R16, R9, 0x4, R16 ;  /* 0x0000000409107825 */ /* 0x001fca00078e0010 */
[----:B------:R-:W2:Y:S04]  /*1290*/  LDG.E R13, desc[UR8][R16.64+0x4] ;  /* 0x00000408100d7981 */ /* 0x000ea8000c1e1900 */
[----:B------:R-:W3:Y:S01]  /*12a0*/  LDG.E R11, desc[UR8][R16.64] ;  /* 0x00000008100b7981 */ /* 0x000ee2000c1e1900 */
[----:B--2---:R-:W-:-:S04]  /*12b0*/  FSETP.GEU.AND P0, PT, R2, R13, PT ;  /* 0x0000000d0200720b */ /* 0x004fc80003f0e000 */
[----:B---3--:R-:W-:-:S13]  /*12c0*/  FSETP.LTU.OR P0, PT, R2, R11, P0 ;  /* 0x0000000b0200720b */ /* 0x008fda0000709400 */
[----:B------:R-:W0:Y:S02]  /*12d0*/  @!P0 LDC.64 R24, c[0x0][0x380] ;  /* 0x0000e000ff188b82 */ /* 0x000e240000000a00 */
[----:B0-----:R-:W-:-:S05]  /*12e0*/  @!P0 IMAD.WIDE.U32 R24, R4, 0x8, R24 ;  /* 0x0000000804188825 */ /* 0x001fca00078e0018 */
[----:B------:R-:W2:Y:S02]  /*12f0*/  @!P0 LDG.E.64 R18, desc[UR8][R24.64] ;  /* 0x0000000818128981 */ /* 0x000ea4000c1e1b00 */
[----:B--2---:R-:W-:-:S04]  /*1300*/  @!P0 IADD3 R22, P1, PT, R18, 0x1, RZ ;  /* 0x0000000112168810 */ /* 0x004fc80007f3e0ff */
[----:B------:R-:W-:-:S05]  /*1310*/  @!P0 IADD3.X R23, PT, PT, RZ, R19, RZ, P1, !PT ;  /* 0x00000013ff178210 */ /* 0x000fca0000ffe4ff */
[----:B------:R0:W-:Y:S04]  /*1320*/  @!P0 STG.E.64 desc[UR8][R24.64], R22 ;  /* 0x0000001618008986 */ /* 0x0001e8000c101b08 */
[----:B------:R-:W2:Y:S04]  /*1330*/  LDG.E R13, desc[UR8][R16.64+0xc] ;  /* 0x00000c08100d7981 */ /* 0x000ea8000c1e1900 */
[----:B------:R-:W3:Y:S01]  /*1340*/  LDG.E R11, desc[UR8][R16.64+0x8] ;  /* 0x00000808100b7981 */ /* 0x000ee2000c1e1900 */
[----:B--2---:R-:W-:-:S04]  /*1350*/  FSETP.GEU.AND P0, PT, R2, R13, PT ;  /* 0x0000000d0200720b */ /* 0x004fc80003f0e000 */
[----:B---3--:R-:W-:-:S13]  /*1360*/  FSETP.LTU.OR P0, PT, R2, R11, P0 ;  /* 0x0000000b0200720b */ /* 0x008fda0000709400 */
[----:B------:R-:W1:Y:S02]  /*1370*/  @!P0 LDC.64 R18, c[0x0][0x380] ;  /* 0x0000e000ff128b82 */ /* 0x000e640000000a00 */
[----:B-1----:R-:W-:-:S05]  /*1380*/  @!P0 IMAD.WIDE.U32 R18, R8, 0x8, R18 ;  /* 0x0000000808128825 */ /* 0x002fca00078e0012 */
[----:B------:R-:W2:Y:S02]  /*1390*/  @!P0 LDG.E.64 R20, desc[UR8][R18.64] ;  /* 0x0000000812148981 */ /* 0x000ea4000c1e1b00 */
[----:B--2---:R-:W-:-:S05]  /*13a0*/  @!P0 IADD3 R20, P1, PT, R20, 0x1, RZ ;  /* 0x0000000114148810 */ /* 0x004fca0007f3e0ff */
[----:B------:R-:W-:-:S05]  /*13b0*/  @!P0 IMAD.X R21, RZ, RZ, R21, P1 ;  /* 0x000000ffff158224 */ /* 0x000fca00008e0615 */
[----:B------:R1:W-:Y:S04]  /*13c0*/  @!P0 STG.E.64 desc[UR8][R18.64], R20 ;  /* 0x0000001412008986 */ /* 0x0003e8000c101b08 */
[----:B------:R-:W2:Y:S04]  /*13d0*/  LDG.E R13, desc[UR8][R16.64+0x14] ;  /* 0x00001408100d7981 */ /* 0x000ea8000c1e1900 */
[----:B------:R-:W3:Y:S01]  /*13e0*/  LDG.E R11, desc[UR8][R16.64+0x10] ;  /* 0x00001008100b7981 */ /* 0x000ee2000c1e1900 */
[----:B--2---:R-:W-:-:S04]  /*13f0*/  FSETP.GEU.AND P0, PT, R2, R13, PT ;  /* 0x0000000d0200720b */ /* 0x004fc80003f0e000 */
[----:B---3--:R-:W-:-:S13]  /*1400*/  FSETP.LTU.OR P0, PT, R2, R11, P0 ;  /* 0x0000000b0200720b */ /* 0x008fda0000709400 */
[----:B0-----:R-:W0:Y:S02]  /*1410*/  @!P0 LDC.64 R24, c[0x0][0x380] ;  /* 0x0000e000ff188b82 */ /* 0x001e240000000a00 */
[----:B0-----:R-:W-:-:S05]  /*1420*/  @!P0 IMAD.WIDE.U32 R24, R6, 0x8, R24 ;  /* 0x0000000806188825 */ /* 0x001fca00078e0018 */
[----:B-1----:R-:W2:Y:S02]  /*1430*/  @!P0 LDG.E.64 R18, desc[UR8][R24.64] ;  /* 0x0000000818128981 */ /* 0x002ea4000c1e1b00 */
        /* <DEDUP_REMOVED lines=47> */
[----:B-1----:R-:W1:Y:S02]  /*1730*/  @!P0 LDC.64 R20, c[0x0][0x380] ;  /* 0x0000e000ff148b82 */ /* 0x002e640000000a00 */
[----:B-1----:R-:W-:-:S05]  /*1740*/  @!P0 IMAD.WIDE.U32 R20, R10, 0x8, R20 ;  /* 0x000000080a148825 */ /* 0x002fca00078e0014 */
[----:B------:R-:W2:Y:S01]  /*1750*/  @!P0 LDG.E.64 R18, desc[UR8][R20.64] ;  /* 0x0000000814128981 */ /* 0x000ea2000c1e1b00 */
[----:B------:R-:W-:Y:S01]  /*1760*/  UIADD3 UR7, UPT, UPT, UR7, 0x8, URZ ;  /* 0x0000000807077890 */ /* 0x000fe2000fffe0ff */
[----:B------:R-:W-:Y:S02]  /*1770*/  IADD3 R9, PT, PT, R9, 0x10, RZ ;  /* 0x0000001009097810 */ /* 0x000fe40007ffe0ff */
[C---:B------:R-:W-:Y:S01]  /*1780*/  LEA R4, R7.reuse, R4, 0x3 ;  /* 0x0000000407047211 */ /* 0x040fe200078e18ff */
[----:B------:R-:W-:Y:S01]  /*1790*/  UISETP.NE.AND UP0, UPT, UR7, URZ, UPT ;  /* 0x000000ff0700728c */ /* 0x000fe2000bf05270 */
[C---:B------:R-:W-:Y:S02]  /*17a0*/  LEA R8, R7.reuse, R8, 0x3 ;  /* 0x0000000807087211 */ /* 0x040fe400078e18ff */
[C---:B------:R-:W-:Y:S02]  /*17b0*/  LEA R6, R7.reuse, R6, 0x3 ;  /* 0x0000000607067211 */ /* 0x040fe400078e18ff */
[----:B------:R-:W-:-:S02]  /*17c0*/  LEA R28, R7, R28, 0x3 ;  /* 0x0000001c071c7211 */ /* 0x000fc400078e18ff */
[C---:B------:R-:W-:Y:S02]  /*17d0*/  LEA R26, R7.reuse, R26, 0x3 ;  /* 0x0000001a071a7211 */ /* 0x040fe400078e18ff */
[C---:B------:R-:W-:Y:S02]  /*17e0*/  LEA R14, R7.reuse, R14, 0x3 ;  /* 0x0000000e070e7211 */ /* 0x040fe400078e18ff */
[C---:B------:R-:W-:Y:S02]  /*17f0*/  LEA R12, R7.reuse, R12, 0x3 ;  /* 0x0000000c070c7211 */ /* 0x040fe400078e18ff */
[----:B------:R-:W-:Y:S02]  /*1800*/  LEA R10, R7, R10, 0x3 ;  /* 0x0000000a070a7211 */ /* 0x000fe400078e18ff */
[----:B--2---:R-:W-:-:S04]  /*1810*/  @!P0 IADD3 R18, P1, PT, R18, 0x1, RZ ;  /* 0x0000000112128810 */ /* 0x004fc80007f3e0ff */
[----:B------:R-:W-:-:S05]  /*1820*/  @!P0 IADD3.X R19, PT, PT, RZ, R19, RZ, P1, !PT ;  /* 0x00000013ff138210 */ /* 0x000fca0000ffe4ff */
[----:B------:R0:W-:Y:S01]  /*1830*/  @!P0 STG.E.64 desc[UR8][R20.64], R18 ;  /* 0x0000001214008986 */ /* 0x0001e2000c101b08 */
[----:B------:R-:W-:Y:S05]  /*1840*/  BRA.U UP0, `(.L_x_11) ;  /* 0xfffffff900887547 */ /* 0x000fea000b83ffff */
.L_x_10:
[----:B------:R-:W-:-:S13]  /*1850*/  ISETP.NE.AND P0, PT, RZ, UR6, PT ;  /* 0x00000006ff007c0c */ /* 0x000fda000bf05270 */
[----:B------:R-:W-:Y:S05]  /*1860*/  @!P0 EXIT ;  /* 0x000000000000894d */ /* 0x000fea0003800000 */
[----:B------:R-:W1:Y:S01]  /*1870*/  LDC R4, c[0x0][0x390] ;  /* 0x0000e400ff047b82 */ /* 0x000e620000000800 */
[----:B------:R-:W-:Y:S01]  /*1880*/  UISETP.GE.U32.AND UP0, UPT, UR6, 0x4, UPT ;  /* 0x000000040600788c */ /* 0x000fe2000bf06070 */
[----:B-1----:R-:W-:-:S04]  /*1890*/  LOP3.LUT R16, R4, 0x3, RZ, 0xc0, !PT ;  /* 0x0000000304107812 */ /* 0x002fc800078ec0ff */
[----:B------:R-:W-:-:S04]  /*18a0*/  ISETP.NE.AND P1, PT, R16, RZ, PT ;  /* 0x000000ff1000720c */ /* 0x000fc80003f25270 */
[----:B------:R-:W-:Y:S09]  /*18b0*/  BRA.U !UP0, `(.L_x_12) ;  /* 0x0000000508047547 */ /* 0x000ff2000b800000 */
[----:B------:R-:W1:Y:S01]  /*18c0*/  LDC.64 R6, c[0x0][0x388] ;  /* 0x0000e200ff067b82 */ /* 0x000e620000000a00 */
[----:B------:R-:W-:-:S05]  /*18d0*/  SHF.L.U32 R9, R5, 0x1, RZ ;  /* 0x0000000105097819 */ /* 0x000fca00000006ff */
[----:B-1----:R-:W-:-:S05]  /*18e0*/  IMAD.WIDE.U32 R8, R9, 0x4, R6 ;  /* 0x0000000409087825 */ /* 0x002fca00078e0006 */
[----:B------:R-:W2:Y:S04]  /*18f0*/  LDG.E R13, desc[UR8][R8.64+0x4] ;  /* 0x00000408080d7981 */ /* 0x000ea8000c1e1900 */
[----:B------:R-:W3:Y:S01]  /*1900*/  LDG.E R11, desc[UR8][R8.64] ;  /* 0x00000008080b7981 */ /* 0x000ee2000c1e1900 */
[----:B--2---:R-:W-:-:S04]  /*1910*/  FSETP.GEU.AND P0, PT, R2, R13, PT ;  /* 0x0000000d0200720b */ /* 0x004fc80003f0e000 */
[----:B---3--:R-:W-:-:S13]  /*1920*/  FSETP.LTU.OR P0, PT, R2, R11, P0 ;  /* 0x0000000b0200720b */ /* 0x008fda0000709400 */
[----:B------:R-:W1:Y:S08]  /*1930*/  @!P0 LDC R13, c[0x0][0x3a8] ;  /* 0x0000ea00ff0d8b82 */ /* 0x000e700000000800 */
[----:B------:R-:W2:Y:S01]  /*1940*/  @!P0 LDC.64 R10, c[0x0][0x380] ;  /* 0x0000e000ff0a8b82 */ /* 0x000ea20000000a00 */
[----:B-1----:R-:W-:-:S04]  /*1950*/  @!P0 IMAD R12, R5, R13, R0 ;  /* 0x0000000d050c8224 */ /* 0x002fc800078e0200 */
[----:B------:R-:W-:-:S04]  /*1960*/  @!P0 IMAD R13, R12, R13, R3 ;  /* 0x0000000d0c0d8224 */ /* 0x000fc800078e0203 */
[----:B--2---:R-:W-:-:S05]  /*1970*/  @!P0 IMAD.WIDE.U32 R10, R13, 0x8, R10 ;  /* 0x000000080d0a8825 */ /* 0x004fca00078e000a */
[----:B------:R-:W0:Y:S01]  /*1980*/  @!P0 LDG.E.64 R12, desc[UR8][R10.64] ;  /* 0x000000080a0c8981 */ /* 0x000e22000c1e1b00 */
[----:B------:R-:W-:-:S04]  /*1990*/  IADD3 R17, PT, PT, R5, 0x1, RZ ;  /* 0x0000000105117810 */ /* 0x000fc80007ffe0ff */
[----:B------:R-:W-:-:S05]  /*19a0*/  SHF.L.U32 R9, R17, 0x1, RZ ;  /* 0x0000000111097819 */ /* 0x000fca00000006ff */
[----:B------:R-:W-:Y:S01]  /*19b0*/  IMAD.WIDE.U32 R8, R9, 0x4, R6 ;  /* 0x0000000409087825 */ /* 0x000fe200078e0006 */
[----:B0-----:R-:W-:-:S05]  /*19c0*/  @!P0 IADD3 R18, P2, PT, R12, 0x1, RZ ;  /* 0x000000010c128810 */ /* 0x001fca0007f5e0ff */
[----:B------:R-:W-:-:S05]  /*19d0*/  @!P0 IMAD.X R19, RZ, RZ, R13, P2 ;  /* 0x000000ffff138224 */ /* 0x000fca00010e060d */
[----:B------:R0:W-:Y:S04]  /*19e0*/  @!P0 STG.E.64 desc[UR8][R10.64], R18 ;  /* 0x000000120a008986 */ /* 0x0001e8000c101b08 */
        /* <DEDUP_REMOVED lines=13> */
[----:B0-----:R-:W-:-:S04]  /*1ac0*/  @!P0 IADD3 R18, P2, PT, R14, 0x1, RZ ;  /* 0x000000010e128810 */ /* 0x001fc80007f5e0ff */
[----:B------:R-:W-:-:S05]  /*1ad0*/  @!P0 IADD3.X R19, PT, PT, RZ, R15, RZ, P2, !PT ;  /* 0x0000000fff138210 */ /* 0x000fca00017fe4ff */
        /* <DEDUP_REMOVED lines=10> */
[----:B------:R-:W2:Y:S01]  /*1b80*/  @!P0 LDG.E.64 R14, desc[UR8][R10.64] ;  /* 0x000000080a0e8981 */ /* 0x000ea2000c1e1b00 */
[----:B------:R-:W-:-:S04]  /*1b90*/  IADD3 R17, PT, PT, R5, 0x3, RZ ;  /* 0x0000000305117810 */ /* 0x000fc80007ffe0ff */
[----:B------:R-:W-:-:S05]  /*1ba0*/  SHF.L.U32 R9, R17, 0x1, RZ ;  /* 0x0000000111097819 */ /* 0x000fca00000006ff */
[----:B------:R-:W-:Y:S01]  /*1bb0*/  IMAD.WIDE.U32 R6, R9, 0x4, R6 ;  /* 0x0000000409067825 */ /* 0x000fe200078e0006 */
[----:B--2---:R-:W-:-:S04]  /*1bc0*/  @!P0 IADD3 R14, P2, PT, R14, 0x1, RZ ;  /* 0x000000010e0e8810 */ /* 0x004fc80007f5e0ff */
[----:B------:R-:W-:-:S05]  /*1bd0*/  @!P0 IADD3.X R15, PT, PT, RZ, R15, RZ, P2, !PT ;  /* 0x0000000fff0f8210 */ /* 0x000fca00017fe4ff */
[----:B------:R1:W-:Y:S04]  /*1be0*/  @!P0 STG.E.64 desc[UR8][R10.64], R14 ;  /* 0x0000000e0a008986 */ /* 0x0003e8000c101b08 */
[----:B0-----:R-:W2:Y:S04]  /*1bf0*/  LDG.E R13, desc[UR8][R6.64+0x4] ;  /* 0x00000408060d7981 */ /* 0x001ea8000c1e1900 */
[----:B------:R-:W3:Y:S01]  /*1c00*/  LDG.E R9, desc[UR8][R6.64] ;  /* 0x0000000806097981 */ /* 0x000ee2000c1e1900 */
[----:B--2---:R-:W-:-:S04]  /*1c10*/  FSETP.GEU.AND P0, PT, R2, R13, PT ;  /* 0x0000000d0200720b */ /* 0x004fc80003f0e000 */
[----:B---3--:R-:W-:-:S13]  /*1c20*/  FSETP.LTU.OR P0, PT, R2, R9, P0 ;  /* 0x000000090200720b */ /* 0x008fda0000709400 */
[----:B------:R-:W0:Y:S08]  /*1c30*/  @!P0 LDC R13, c[0x0][0x3a8] ;  /* 0x0000ea00ff0d8b82 */ /* 0x000e300000000800 */
[----:B------:R-:W2:Y:S01]  /*1c40*/  @!P0 LDC.64 R8, c[0x0][0x380] ;  /* 0x0000e000ff088b82 */ /* 0x000ea20000000a00 */
[----:B0-----:R-:W-:-:S04]  /*1c50*/  @!P0 IMAD R12, R17, R13, R0 ;  /* 0x0000000d110c8224 */ /* 0x001fc800078e0200 */
[----:B------:R-:W-:-:S04]  /*1c60*/  @!P0 IMAD R13, R12, R13, R3 ;  /* 0x0000000d0c0d8224 */ /* 0x000fc800078e0203 */
[----:B--2---:R-:W-:-:S05]  /*1c70*/  @!P0 IMAD.WIDE.U32 R8, R13, 0x8, R8 ;  /* 0x000000080d088825 */ /* 0x004fca00078e0008 */
[----:B------:R-:W1:Y:S01]  /*1c80*/  @!P0 LDG.E.64 R12, desc[UR8][R8.64] ;  /* 0x00000008080c8981 */ /* 0x000e62000c1e1b00 */
[----:B------:R-:W-:Y:S02]  /*1c90*/  IADD3 R5, PT, PT, R5, 0x4, RZ ;  /* 0x0000000405057810 */ /* 0x000fe40007ffe0ff */
[----:B-1----:R-:W-:-:S04]  /*1ca0*/  @!P0 IADD3 R10, P2, PT, R12, 0x1, RZ ;  /* 0x000000010c0a8810 */ /* 0x002fc80007f5e0ff */
[----:B------:R-:W-:-:S05]  /*1cb0*/  @!P0 IADD3.X R11, PT, PT, RZ, R13, RZ, P2, !PT ;  /* 0x0000000dff0b8210 */ /* 0x000fca00017fe4ff */
[----:B------:R1:W-:Y:S04]  /*1cc0*/  @!P0 STG.E.64 desc[UR8][R8.64], R10 ;  /* 0x0000000a08008986 */ /* 0x0003e8000c101b08 */
.L_x_12:
[----:B------:R-:W-:Y:S05]  /*1cd0*/  @!P1 EXIT ;  /* 0x000000000000994d */ /* 0x000fea0003800000 */
[----:B------:R-:W-:Y:S02]  /*1ce0*/  ISETP.NE.AND P0, PT, R16, 0x1, PT ;  /* 0x000000011000780c */ /* 0x000fe40003f05270 */
[----:B------:R-:W-:-:S04]  /*1cf0*/  LOP3.LUT R4, R4, 0x1, RZ, 0xc0, !PT ;  /* 0x0000000104047812 */ /* 0x000fc800078ec0ff */
[----:B------:R-:W-:-:S07]  /*1d00*/  ISETP.NE.U32.AND P1, PT, R4, 0x1, PT ;  /* 0x000000010400780c */ /* 0x000fce0003f25070 */
[----:B------:R-:W-:Y:S06]  /*1d10*/  @!P0 BRA `(.L_x_13) ;  /* 0x0000000000848947 */ /* 0x000fec0003800000 */
[----:B------:R-:W2:Y:S01]  /*1d20*/  LDC.64 R6, c[0x0][0x388] ;  /* 0x0000e200ff067b82 */ /* 0x000ea20000000a00 */
[----:B-1----:R-:W-:-:S05]  /*1d30*/  SHF.L.U32 R11, R5, 0x1, RZ ;  /* 0x00000001050b7819 */ /* 0x002fca00000006ff */
[----:B--2---:R-:W-:-:S05]  /*1d40*/  IMAD.WIDE.U32 R10, R11, 0x4, R6 ;  /* 0x000000040b0a7825 */ /* 0x004fca00078e0006 */
        /* <DEDUP_REMOVED lines=16> */
[----:B------:R-:W3:Y:S04]  /*1e50*/  LDG.E R11, desc[UR8][R6.64+0x4] ;  /* 0x00000408060b7981 */ /* 0x000ee8000c1e1900 */
[----:B------:R-:W4:Y:S01]  /*1e60*/  LDG.E R9, desc[UR8][R6.64] ;  /* 0x0000000806097981 */ /* 0x000f22000c1e1900 */
[----:B---3--:R-:W-:-:S04]  /*1e70*/  FSETP.GEU.AND P0, PT, R2, R11, PT ;  /* 0x0000000b0200720b */ /* 0x008fc80003f0e000 */
[----:B----4-:R-:W-:-:S13]  /*1e80*/  FSETP.LTU.OR P0, PT, R2, R9, P0 ;  /* 0x000000090200720b */ /* 0x010fda0000709400 */
[----:B------:R-:W1:Y:S08]  /*1e90*/  @!P0 LDC R11, c[0x0][0x3a8] ;  /* 0x0000ea00ff0b8b82 */ /* 0x000e700000000800 */
[----:B------:R-:W3:Y:S01]  /*1ea0*/  @!P0 LDC.64 R8, c[0x0][0x380] ;  /* 0x0000e000ff088b82 */ /* 0x000ee20000000a00 */
[----:B-1----:R-:W-:-:S04]  /*1eb0*/  @!P0 IMAD R4, R17, R11, R0 ;  /* 0x0000000b11048224 */ /* 0x002fc800078e0200 */
[----:B------:R-:W-:-:S04]  /*1ec0*/  @!P0 IMAD R11, R4, R11, R3 ;  /* 0x0000000b040b8224 */ /* 0x000fc800078e0203 */
[----:B---3--:R-:W-:-:S05]  /*1ed0*/  @!P0 IMAD.WIDE.U32 R8, R11, 0x8, R8 ;  /* 0x000000080b088825 */ /* 0x008fca00078e0008 */
[----:B------:R-:W3:Y:S01]  /*1ee0*/  @!P0 LDG.E.64 R10, desc[UR8][R8.64] ;  /* 0x00000008080a8981 */ /* 0x000ee2000c1e1b00 */
[----:B------:R-:W-:Y:S02]  /*1ef0*/  IADD3 R5, PT, PT, R5, 0x2, RZ ;  /* 0x0000000205057810 */ /* 0x000fe40007ffe0ff */
[----:B---3--:R-:W-:-:S04]  /*1f00*/  @!P0 IADD3 R10, P2, PT, R10, 0x1, RZ ;  /* 0x000000010a0a8810 */ /* 0x008fc80007f5e0ff */
[----:B------:R-:W-:-:S05]  /*1f10*/  @!P0 IADD3.X R11, PT, PT, RZ, R11, RZ, P2, !PT ;  /* 0x0000000bff0b8210 */ /* 0x000fca00017fe4ff */
[----:B------:R2:W-:Y:S04]  /*1f20*/  @!P0 STG.E.64 desc[UR8][R8.64], R10 ;  /* 0x0000000a08008986 */ /* 0x0005e8000c101b08 */
.L_x_13:
[----:B------:R-:W-:Y:S05]  /*1f30*/  @P1 EXIT ;  /* 0x000000000000194d */ /* 0x000fea0003800000 */
[----:B------:R-:W3:Y:S01]  /*1f40*/  LDC.64 R6, c[0x0][0x388] ;  /* 0x0000e200ff067b82 */ /* 0x000ee20000000a00 */
[----:B-12---:R-:W-:-:S05]  /*1f50*/  SHF.L.U32 R9, R5, 0x1, RZ ;  /* 0x0000000105097819 */ /* 0x006fca00000006ff */
[----:B---3--:R-:W-:-:S05]  /*1f60*/  IMAD.WIDE.U32 R6, R9, 0x4, R6 ;  /* 0x0000000409067825 */ /* 0x008fca00078e0006 */
[----:B------:R-:W2:Y:S04]  /*1f70*/  LDG.E R11, desc[UR8][R6.64+0x4] ;  /* 0x00000408060b7981 */ /* 0x000ea8000c1e1900 */
[----:B------:R-:W3:Y:S01]  /*1f80*/  LDG.E R9, desc[UR8][R6.64] ;  /* 0x0000000806097981 */ /* 0x000ee2000c1e1900 */
[----:B--2---:R-:W-:-:S04]  /*1f90*/  FSETP.GEU.AND P0, PT, R2, R11, PT ;  /* 0x0000000b0200720b */ /* 0x004fc80003f0e000 */
[----:B---3--:R-:W-:-:S13]  /*1fa0*/  FSETP.LTU.OR P0, PT, R2, R9, P0 ;  /* 0x000000090200720b */ /* 0x008fda0000709400 */
[----:B------:R-:W-:Y:S05]  /*1fb0*/  @P0 EXIT ;  /* 0x000000000000094d */ /* 0x000fea0003800000 */
[----:B------:R-:W1:Y:S01]  /*1fc0*/  LDCU UR4, c[0x0][0x3a8] ;  /* 0x00007500ff0477ac */ /* 0x000e620008000800 */
[----:B------:R-:W2:Y:S01]  /*1fd0*/  LDC.64 R6, c[0x0][0x380] ;  /* 0x0000e000ff067b82 */ /* 0x000ea20000000a00 */
[----:B-1----:R-:W-:-:S04]  /*1fe0*/  IMAD R0, R5, UR4, R0 ;  /* 0x0000000405007c24 */ /* 0x002fc8000f8e0200 */
[----:B------:R-:W-:-:S04]  /*1ff0*/  IMAD R3, R0, UR4, R3 ;  /* 0x0000000400037c24 */ /* 0x000fc8000f8e0203 */
[----:B--2---:R-:W-:-:S05]  /*2000*/  IMAD.WIDE.U32 R2, R3, 0x8, R6 ;  /* 0x0000000803027825 */ /* 0x004fca00078e0006 */
[----:B------:R-:W2:Y:S02]  /*2010*/  LDG.E.64 R4, desc[UR8][R2.64] ;  /* 0x0000000802047981 */ /* 0x000ea4000c1e1b00 */
[----:B--2---:R-:W-:-:S04]  /*2020*/  IADD3 R4, P0, PT, R4, 0x1, RZ ;  /* 0x0000000104047810 */ /* 0x004fc80007f1e0ff */
[----:B------:R-:W-:-:S05]  /*2030*/  IADD3.X R5, PT, PT, RZ, R5, RZ, P0, !PT ;  /* 0x00000005ff057210 */ /* 0x000fca00007fe4ff */
[----:B------:R-:W-:Y:S01]  /*2040*/  STG.E.64 desc[UR8][R2.64], R4 ;  /* 0x0000000402007986 */ /* 0x000fe2000c101b08 */
[----:B------:R-:W-:Y:S05]  /*2050*/  EXIT ;  /* 0x000000000000794d */ /* 0x000fea0003800000 */
        .weak           $__internal_0_$__cuda_sm20_sqrt_rn_f32_slowpath
        .type           $__internal_0_$__cuda_sm20_sqrt_rn_f32_slowpath,@function
        .size           $__internal_0_$__cuda_sm20_sqrt_rn_f32_slowpath,($__internal_1_$__cuda_sm3x_div_rn_noftz_f32_slowpath - $__internal_0_$__cuda_sm20_sqrt_rn_f32_slowpath)
$__internal_0_$__cuda_sm20_sqrt_rn_f32_slowpath:
[----:B------:R-:W-:-:S13]  /*2060*/  LOP3.LUT P0, RZ, R2, 0x7fffffff, RZ, 0xc0, !PT ;  /* 0x7fffffff02ff7812 */ /* 0x000fda000780c0ff */
[----:B------:R-:W-:Y:S01]  /*2070*/  @!P0 MOV R5, R2 ;  /* 0x0000000200058202 */ /* 0x000fe20000000f00 */
[----:B------:R-:W-:Y:S06]  /*2080*/  @!P0 BRA `(.L_x_14) ;  /* 0x0000000000408947 */ /* 0x000fec0003800000 */
[----:B------:R-:W-:-:S13]  /*2090*/  FSETP.GEU.FTZ.AND P0, PT, R2, RZ, PT ;  /* 0x000000ff0200720b */ /* 0x000fda0003f1e000 */
[----:B------:R-:W-:Y:S01]  /*20a0*/  @!P0 MOV R5, 0x7fffffff ;  /* 0x7fffffff00058802 */ /* 0x000fe20000000f00 */
[----:B------:R-:W-:Y:S06]  /*20b0*/  @!P0 BRA `(.L_x_14) ;  /* 0x0000000000348947 */ /* 0x000fec0003800000 */
[----:B------:R-:W-:-:S13]  /*20c0*/  FSETP.GTU.FTZ.AND P0, PT, |R2|, +INF , PT ;  /* 0x7f8000000200780b */ /* 0x000fda0003f1c200 */
[----:B------:R-:W-:Y:S01]  /*20d0*/  @P0 FADD.FTZ R5, R2, 1 ;  /* 0x3f80000002050421 */ /* 0x000fe20000010000 */
[----:B------:R-:W-:Y:S06]  /*20e0*/  @P0 BRA `(.L_x_14) ;  /* 0x0000000000280947 */ /* 0x000fec0003800000 */
[----:B------:R-:W-:-:S13]  /*20f0*/  FSETP.NEU.FTZ.AND P0, PT, |R2|, +INF , PT ;  /* 0x7f8000000200780b */ /* 0x000fda0003f1d200 */
[----:B------:R-:W-:-:S04]  /*2100*/  @P0 FFMA R6, R2, 1.84467440737095516160e+19, RZ ;  /* 0x5f80000002060823 */ /* 0x000fc800000000ff */
[----:B------:R-:W0:Y:S02]  /*2110*/  @P0 MUFU.RSQ R5, R6 ;  /* 0x0000000600050308 */ /* 0x000e240000001400 */
[----:B0-----:R-:W-:Y:S01]  /*2120*/  @P0 FMUL.FTZ R7, R6, R5 ;  /* 0x0000000506070220 */ /* 0x001fe20000410000 */
[----:B------:R-:W-:Y:S01]  /*2130*/  @P0 FMUL.FTZ R9, R5, 0.5 ;  /* 0x3f00000005090820 */ /* 0x000fe20000410000 */
[----:B------:R-:W-:Y:S02]  /*2140*/  @!P0 IMAD.MOV.U32 R5, RZ, RZ, R2 ;  /* 0x000000ffff058224 */ /* 0x000fe400078e0002 */
[----:B------:R-:W-:-:S04]  /*2150*/  @P0 FADD.FTZ R8, -R7, -RZ ;  /* 0x800000ff07080221 */ /* 0x000fc80000010100 */
[----:B------:R-:W-:-:S04]  /*2160*/  @P0 FFMA R8, R7, R8, R6 ;  /* 0x0000000807080223 */ /* 0x000fc80000000006 */
[----:B------:R-:W-:-:S04]  /*2170*/  @P0 FFMA R8, R8, R9, R7 ;  /* 0x0000000908080223 */ /* 0x000fc80000000007 */
[----:B------:R-:W-:-:S07]  /*2180*/  @P0 FMUL.FTZ R5, R8, 2.3283064365386962891e-10 ;  /* 0x2f80000008050820 */ /* 0x000fce0000410000 */
.L_x_14:
[----:B------:R-:W-:Y:S01]  /*2190*/  HFMA2 R7, -RZ, RZ, 0, 0 ;  /* 0x00000000ff077431 */ /* 0x000fe200000001ff */
[----:B------:R-:W-:-:S04]  /*21a0*/  MOV R6, R10 ;  /* 0x0000000a00067202 */ /* 0x000fc80000000f00 */
[----:B------:R-:W-:Y:S05]  /*21b0*/  RET.REL.NODEC R6 `(_Z7pearsonPmPfjS0_S0_jjjjjj) ;  /* 0xffffffdc06907950 */ /* 0x000fea0003c3ffff */
        .weak           $__internal_1_$__cuda_sm3x_div_rn_noftz_f32_slowpath
        .type           $__internal_1_$__cuda_sm3x_div_rn_noftz_f32_slowpath,@function
        .size           $__internal_1_$__cuda_sm3x_div_rn_noftz_f32_slowpath,(.L_x_48 - $__internal_1_$__cuda_sm3x_div_rn_noftz_f32_slowpath)
$__internal_1_$__cuda_sm3x_div_rn_noftz_f32_slowpath:
[----:B------:R-:W-:Y:S01]  /*21c0*/  SHF.R.U32.HI R7, RZ, 0x17, R5 ;  /* 0x00000017ff077819 */ /* 0x000fe20000011605 */
[----:B------:R-:W-:Y:S01]  /*21d0*/  BSSY.RECONVERGENT B1, `(.L_x_15) ;  /* 0x0000063000017945 */ /* 0x000fe20003800200 */
[----:B------:R-:W-:Y:S02]  /*21e0*/  SHF.R.U32.HI R2, RZ, 0x17, R26 ;  /* 0x00000017ff027819 */ /* 0x000fe4000001161a */
[----:B------:R-:W-:Y:S02]  /*21f0*/  LOP3.LUT R12, R7, 0xff, RZ, 0xc0, !PT ;  /* 0x000000ff070c7812 */ /* 0x000fe400078ec0ff */
[----:B------:R-:W-:Y:S02]  /*2200*/  LOP3.LUT R10, R2, 0xff, RZ, 0xc0, !PT ;  /* 0x000000ff020a7812 */ /* 0x000fe400078ec0ff */
[----:B------:R-:W-:Y:S02]  /*2210*/  IADD3 R9, PT, PT, R12, -0x1, RZ ;  /* 0xffffffff0c097810 */ /* 0x000fe40007ffe0ff */
[----:B------:R-:W-:-:S02]  /*2220*/  IADD3 R8, PT, PT, R10, -0x1, RZ ;  /* 0xffffffff0a087810 */ /* 0x000fc40007ffe0ff */
[----:B------:R-:W-:Y:S02]  /*2230*/  ISETP.GT.U32.AND P0, PT, R9, 0xfd, PT ;  /* 0x000000fd0900780c */ /* 0x000fe40003f04070 */
[----:B------:R-:W-:Y:S02]  /*2240*/  MOV R2, R26 ;  /* 0x0000001a00027202 */ /* 0x000fe40000000f00 */
[----:B------:R-:W-:-:S13]  /*2250*/  ISETP.GT.U32.OR P0, PT, R8, 0xfd, P0 ;  /* 0x000000fd0800780c */ /* 0x000fda0000704470 */
[----:B------:R-:W-:Y:S01]  /*2260*/  @!P0 MOV R7, RZ ;  /* 0x000000ff00078202 */ /* 0x000fe20000000f00 */
[----:B------:R-:W-:Y:S06]  /*2270*/  @!P0 BRA `(.L_x_16) ;  /* 0x00000000005c8947 */ /* 0x000fec0003800000 */
[----:B------:R-:W-:Y:S02]  /*2280*/  FSETP.GTU.FTZ.AND P1, PT, |R5|, +INF , PT ;  /* 0x7f8000000500780b */ /* 0x000fe40003f3c200 */
[----:B------:R-:W-:-:S04]  /*2290*/  FSETP.GTU.FTZ.AND P0, PT, |R26|, +INF , PT ;  /* 0x7f8000001a00780b */ /* 0x000fc80003f1c200 */
[----:B------:R-:W-:-:S13]  /*22a0*/  PLOP3.LUT P0, PT, P0, P1, PT, 0xf8, 0x8f ;  /* 0x00000000008f781c */ /* 0x000fda0000703f70 */
[----:B------:R-:W-:Y:S05]  /*22b0*/  @P0 BRA `(.L_x_17) ;  /* 0x00000004004c0947 */ /* 0x000fea0003800000 */
[----:B------:R-:W-:-:S13]  /*22c0*/  LOP3.LUT P0, RZ, R5, 0x7fffffff, R2, 0xc8, !PT ;  /* 0x7fffffff05ff7812 */ /* 0x000fda000780c802 */
[----:B------:R-:W-:Y:S05]  /*22d0*/  @!P0 BRA `(.L_x_18) ;  /* 0x00000004003c8947 */ /* 0x000fea0003800000 */
[C---:B------:R-:W-:Y:S02]  /*22e0*/  FSETP.NEU.FTZ.AND P2, PT, |R26|.reuse, +INF , PT ;  /* 0x7f8000001a00780b */ /* 0x040fe40003f5d200 */
[----:B------:R-:W-:Y:S02]  /*22f0*/  FSETP.NEU.FTZ.AND P1, PT, |R5|, +INF , PT ;  /* 0x7f8000000500780b */ /* 0x000fe40003f3d200 */
[----:B------:R-:W-:-:S11]  /*2300*/  FSETP.NEU.FTZ.AND P0, PT, |R26|, +INF , PT ;  /* 0x7f8000001a00780b */ /* 0x000fd60003f1d200 */
[----:B------:R-:W-:Y:S05]  /*2310*/  @!P1 BRA !P2, `(.L_x_18) ;  /* 0x00000004002c9947 */ /* 0x000fea0005000000 */
[----:B------:R-:W-:-:S04]  /*2320*/  LOP3.LUT P2, RZ, R2, 0x7fffffff, RZ, 0xc0, !PT ;  /* 0x7fffffff02ff7812 */ /* 0x000fc8000784c0ff */
[----:B------:R-:W-:-:S13]  /*2330*/  PLOP3.LUT P1, PT, P1, P2, PT, 0x2f, 0xf2 ;  /* 0x0000000000f2781c */ /* 0x000fda0000f24577 */
[----:B------:R-:W-:Y:S05]  /*2340*/  @P1 BRA `(.L_x_19) ;  /* 0x0000000400181947 */ /* 0x000fea0003800000 */
[----:B------:R-:W-:-:S04]  /*2350*/  LOP3.LUT P1, RZ, R5, 0x7fffffff, RZ, 0xc0, !PT ;  /* 0x7fffffff05ff7812 */ /* 0x000fc8000782c0ff */
[----:B------:R-:W-:-:S13]  /*2360*/  PLOP3.LUT P0, PT, P0, P1, PT, 0x2f, 0xf2 ;  /* 0x0000000000f2781c */ /* 0x000fda0000702577 */
[----:B------:R-:W-:Y:S05]  /*2370*/  @P0 BRA `(.L_x_20) ;  /* 0x0000000400000947 */ /* 0x000fea0003800000 */
[----:B------:R-:W-:Y:S02]  /*2380*/  ISETP.GE.AND P0, PT, R8, RZ, PT ;  /* 0x000000ff0800720c */ /* 0x000fe40003f06270 */
[----:B------:R-:W-:-:S11]  /*2390*/  ISETP.GE.AND P1, PT, R9, RZ, PT ;  /* 0x000000ff0900720c */ /* 0x000fd60003f26270 */
[----:B------:R-:W-:Y:S01]  /*23a0*/  @P0 MOV R7, RZ ;  /* 0x000000ff00070202 */ /* 0x000fe20000000f00 */
[----:B------:R-:W-:Y:S01]  /*23b0*/  @!P0 FFMA R2, R26, 1.84467440737095516160e+19, RZ ;  /* 0x5f8000001a028823 */ /* 0x000fe200000000ff */
[----:B------:R-:W-:Y:S01]  /*23c0*/  @!P0 MOV R7, 0xffffffc0 ;  /* 0xffffffc000078802 */ /* 0x000fe20000000f00 */
[----:B------:R-:W-:-:S03]  /*23d0*/  @!P1 FFMA R5, R5, 1.84467440737095516160e+19, RZ ;  /* 0x5f80000005059823 */ /* 0x000fc600000000ff */
[----:B------:R-:W-:-:S07]  /*23e0*/  @!P1 IADD3 R7, PT, PT, R7, 0x40, RZ ;  /* 0x0000004007079810 */ /* 0x000fce0007ffe0ff */
.L_x_16:
[----:B------:R-:W-:Y:S01]  /*23f0*/  LEA R8, R12, 0xc0800000, 0x17 ;  /* 0xc08000000c087811 */ /* 0x000fe200078eb8ff */
[----:B------:R-:W-:Y:S03]  /*2400*/  BSSY.RECONVERGENT B2, `(.L_x_21) ;  /* 0x0000036000027945 */ /* 0x000fe60003800200 */
[----:B------:R-:W-:Y:S02]  /*2410*/  IADD3 R8, PT, PT, -R8, R5, RZ ;  /* 0x0000000508087210 */ /* 0x000fe40007ffe1ff */
[----:B------:R-:W-:Y:S02]  /*2420*/  IADD3 R5, PT, PT, R10, -0x7f, RZ ;  /* 0xffffff810a057810 */ /* 0x000fe40007ffe0ff */
[----:B------:R0:W1:Y:S01]  /*2430*/  MUFU.RCP R9, R8 ;  /* 0x0000000800097308 */ /* 0x0000620000001000 */
[----:B------:R-:W-:Y:S02]  /*2440*/  FADD.FTZ R11, -R8, -RZ ;  /* 0x800000ff080b7221 */ /* 0x000fe40000010100 */
[C---:B------:R-:W-:Y:S01]  /*2450*/  IMAD R2, R5.reuse, -0x800000, R2 ;  /* 0xff80000005027824 */ /* 0x040fe200078e0202 */
[----:B0-----:R-:W-:-:S04]  /*2460*/  IADD3 R8, PT, PT, R5, 0x7f, -R12 ;  /* 0x0000007f05087810 */ /* 0x001fc80007ffe80c */
[----:B------:R-:W-:Y:S01]  /*2470*/  IADD3 R8, PT, PT, R8, R7, RZ ;  /* 0x0000000708087210 */ /* 0x000fe20007ffe0ff */
[----:B-1----:R-:W-:-:S04]  /*2480*/  FFMA R10, R9, R11, 1 ;  /* 0x3f800000090a7423 */ /* 0x002fc8000000000b */
[----:B------:R-:W-:-:S04]  /*2490*/  FFMA R14, R9, R10, R9 ;  /* 0x0000000a090e7223 */ /* 0x000fc80000000009 */
[----:B------:R-:W-:-:S04]  /*24a0*/  FFMA R9, R2, R14, RZ ;  /* 0x0000000e02097223 */ /* 0x000fc800000000ff */
[----:B------:R-:W-:-:S04]  /*24b0*/  FFMA R10, R11, R9, R2 ;  /* 0x000000090b0a7223 */ /* 0x000fc80000000002 */
[----:B------:R-:W-:-:S04]  /*24c0*/  FFMA R9, R14, R10, R9 ;  /* 0x0000000a0e097223 */ /* 0x000fc80000000009 */
[----:B------:R-:W-:-:S04]  /*24d0*/  FFMA R10, R11, R9, R2 ;  /* 0x000000090b0a7223 */ /* 0x000fc80000000002 */
[----:B------:R-:W-:-:S05]  /*24e0*/  FFMA R2, R14, R10, R9 ;  /* 0x0000000a0e027223 */ /* 0x000fca0000000009 */
[----:B------:R-:W-:-:S04]  /*24f0*/  SHF.R.U32.HI R5, RZ, 0x17, R2 ;  /* 0x00000017ff057819 */ /* 0x000fc80000011602 */
[----:B------:R-:W-:-:S04]  /*2500*/  LOP3.LUT R5, R5, 0xff, RZ, 0xc0, !PT ;  /* 0x000000ff05057812 */ /* 0x000fc800078ec0ff */
[----:B------:R-:W-:-:S04]  /*2510*/  IADD3 R11, PT, PT, R5, R8, RZ ;  /* 0x00000008050b7210 */ /* 0x000fc80007ffe0ff */
[----:B------:R-:W-:-:S04]  /*2520*/  IADD3 R5, PT, PT, R11, -0x1, RZ ;  /* 0xffffffff0b057810 */ /* 0x000fc80007ffe0ff */
[----:B------:R-:W-:-:S13]  /*2530*/  ISETP.GE.U32.AND P0, PT, R5, 0xfe, PT ;  /* 0x000000fe0500780c */ /* 0x000fda0003f06070 */
[----:B------:R-:W-:Y:S05]  /*2540*/  @!P0 BRA `(.L_x_22) ;  /* 0x0000000000808947 */ /* 0x000fea0003800000 */
[----:B------:R-:W-:-:S13]  /*2550*/  ISETP.GT.AND P0, PT, R11, 0xfe, PT ;  /* 0x000000fe0b00780c */ /* 0x000fda0003f04270 */
[----:B------:R-:W-:Y:S05]  /*2560*/  @P0 BRA `(.L_x_23) ;  /* 0x00000000006c0947 */ /* 0x000fea0003800000 */
[----:B------:R-:W-:-:S13]  /*2570*/  ISETP.GE.AND P0, PT, R11, 0x1, PT ;  /* 0x000000010b00780c */ /* 0x000fda0003f06270 */
[----:B------:R-:W-:Y:S05]  /*2580*/  @P0 BRA `(.L_x_24) ;  /* 0x0000000000740947 */ /* 0x000fea0003800000 */
[----:B------:R-:W-:Y:S02]  /*2590*/  ISETP.GE.AND P0, PT, R11, -0x18, PT ;  /* 0xffffffe80b00780c */ /* 0x000fe40003f06270 */
[----:B------:R-:W-:-:S11]  /*25a0*/  LOP3.LUT R2, R2, 0x80000000, RZ, 0xc0, !PT ;  /* 0x8000000002027812 */ /* 0x000fd600078ec0ff */
[----:B------:R-:W-:Y:S05]  /*25b0*/  @!P0 BRA `(.L_x_24) ;  /* 0x0000000000688947 */ /* 0x000fea0003800000 */
[CCC-:B------:R-:W-:Y:S01]  /*25c0*/  FFMA.RZ R5, R14.reuse, R10.reuse, R9.reuse ;  /* 0x0000000a0e057223 */ /* 0x1c0fe2000000c009 */
[CCC-:B------:R-:W-:Y:S01]  /*25d0*/  FFMA.RM R8, R14.reuse, R10.reuse, R9.reuse ;  /* 0x0000000a0e087223 */ /* 0x1c0fe20000004009 */
[C---:B------:R-:W-:Y:S02]  /*25e0*/  ISETP.NE.AND P2, PT, R11.reuse, RZ, PT ;  /* 0x000000ff0b00720c */ /* 0x040fe40003f45270 */
[----:B------:R-:W-:Y:S02]  /*25f0*/  ISETP.NE.AND P1, PT, R11, RZ, PT ;  /* 0x000000ff0b00720c */ /* 0x000fe40003f25270 */
[----:B------:R-:W-:Y:S01]  /*2600*/  LOP3.LUT R7, R5, 0x7fffff, RZ, 0xc0, !PT ;  /* 0x007fffff05077812 */ /* 0x000fe200078ec0ff */
[----:B------:R-:W-:Y:S01]  /*2610*/  FFMA.RP R5, R14, R10, R9 ;  /* 0x0000000a0e057223 */ /* 0x000fe20000008009 */
[----:B------:R-:W-:Y:S02]  /*2620*/  IADD3 R10, PT, PT, R11, 0x20, RZ ;  /* 0x000000200b0a7810 */ /* 0x000fe40007ffe0ff */
[----:B------:R-:W-:-:S02]  /*2630*/  LOP3.LUT R7, R7, 0x800000, RZ, 0xfc, !PT ;  /* 0x0080000007077812 */ /* 0x000fc400078efcff */
[----:B------:R-:W-:Y:S02]  /*2640*/  IADD3 R9, PT, PT, -R11, RZ, RZ ;  /* 0x000000ff0b097210 */ /* 0x000fe40007ffe1ff */
[----:B------:R-:W-:Y:S02]  /*2650*/  SHF.L.U32 R10, R7, R10, RZ ;  /* 0x0000000a070a7219 */ /* 0x000fe400000006ff */
[----:B------:R-:W-:Y:S02]  /*2660*/  FSETP.NEU.FTZ.AND P0, PT, R5, R8, PT ;  /* 0x000000080500720b */ /* 0x000fe40003f1d000 */
[----:B------:R-:W-:Y:S02]  /*2670*/  SEL R8, R9, RZ, P2 ;  /* 0x000000ff09087207 */ /* 0x000fe40001000000 */
[----:B------:R-:W-:Y:S02]  /*2680*/  ISETP.NE.AND P1, PT, R10, RZ, P1 ;  /* 0x000000ff0a00720c */ /* 0x000fe40000f25270 */
[----:B------:R-:W-:-:S02]  /*2690*/  SHF.R.U32.HI R8, RZ, R8, R7 ;  /* 0x00000008ff087219 */ /* 0x000fc40000011607 */
[----:B------:R-:W-:Y:S02]  /*26a0*/  PLOP3.LUT P0, PT, P0, P1, PT, 0xf8, 0x8f ;  /* 0x00000000008f781c */ /* 0x000fe40000703f70 */
[----:B------:R-:W-:Y:S02]  /*26b0*/  SHF.R.U32.HI R10, RZ, 0x1, R8 ;  /* 0x00000001ff0a7819 */ /* 0x000fe40000011608 */
[----:B------:R-:W-:-:S04]  /*26c0*/  SEL R5, RZ, 0x1, !P0 ;  /* 0x00000001ff057807 */ /* 0x000fc80004000000 */
[----:B------:R-:W-:-:S04]  /*26d0*/  LOP3.LUT R5, R5, 0x1, R10, 0xf8, !PT ;  /* 0x0000000105057812 */ /* 0x000fc800078ef80a */
[----:B------:R-:W-:-:S04]  /*26e0*/  LOP3.LUT R5, R5, R8, RZ, 0xc0, !PT ;  /* 0x0000000805057212 */ /* 0x000fc800078ec0ff */
[----:B------:R-:W-:-:S04]  /*26f0*/  IADD3 R5, PT, PT, R10, R5, RZ ;  /* 0x000000050a057210 */ /* 0x000fc80007ffe0ff */
[----:B------:R-:W-:Y:S01]  /*2700*/  LOP3.LUT R2, R5, R2, RZ, 0xfc, !PT ;  /* 0x0000000205027212 */ /* 0x000fe200078efcff */
[----:B------:R-:W-:Y:S06]  /*2710*/  BRA `(.L_x_24) ;  /* 0x0000000000107947 */ /* 0x000fec0003800000 */
.L_x_23:
[----:B------:R-:W-:-:S04]  /*2720*/  LOP3.LUT R2, R2, 0x80000000, RZ, 0xc0, !PT ;  /* 0x8000000002027812 */ /* 0x000fc800078ec0ff */
[----:B------:R-:W-:Y:S01]  /*2730*/  LOP3.LUT R2, R2, 0x7f800000, RZ, 0xfc, !PT ;  /* 0x7f80000002027812 */ /* 0x000fe200078efcff */
[----:B------:R-:W-:Y:S06]  /*2740*/  BRA `(.L_x_24) ;  /* 0x0000000000047947 */ /* 0x000fec0003800000 */
.L_x_22:
[----:B------:R-:W-:-:S07]  /*2750*/  LEA R2, R8, R2, 0x17 ;  /* 0x0000000208027211 */ /* 0x000fce00078eb8ff */
.L_x_24:
[----:B------:R-:W-:Y:S05]  /*2760*/  BSYNC.RECONVERGENT B2 ;  /* 0x0000000000027941 */ /* 0x000fea0003800200 */
.L_x_21:
[----:B------:R-:W-:Y:S05]  /*2770*/  BRA `(.L_x_25) ;  /* 0x0000000000207947 */ /* 0x000fea0003800000 */
.L_x_20:
[----:B------:R-:W-:-:S04]  /*2780*/  LOP3.LUT R2, R5, 0x80000000, R2, 0x48, !PT ;  /* 0x8000000005027812 */ /* 0x000fc800078e4802 */
[----:B------:R-:W-:Y:S01]  /*2790*/  LOP3.LUT R2, R2, 0x7f800000, RZ, 0xfc, !PT ;  /* 0x7f80000002027812 */ /* 0x000fe200078efcff */
[----:B------:R-:W-:Y:S06]  /*27a0*/  BRA `(.L_x_25) ;  /* 0x0000000000147947 */ /* 0x000fec0003800000 */
.L_x_19:
[----:B------:R-:W-:Y:S01]  /*27b0*/  LOP3.LUT R2, R5, 0x80000000, R2, 0x48, !PT ;  /* 0x8000000005027812 */ /* 0x000fe200078e4802 */
[----:B------:R-:W-:Y:S06]  /*27c0*/  BRA `(.L_x_25) ;  /* 0x00000000000c7947 */ /* 0x000fec0003800000 */
.L_x_18:
[----:B------:R-:W0:Y:S01]  /*27d0*/  MUFU.RSQ R2, -QNAN ;  /* 0xffc0000000027908 */ /* 0x000e220000001400 */
[----:B------:R-:W-:Y:S05]  /*27e0*/  BRA `(.L_x_25) ;  /* 0x0000000000047947 */ /* 0x000fea0003800000 */
.L_x_17:
[----:B------:R-:W-:-:S07]  /*27f0*/  FADD.FTZ R2, R26, R5 ;  /* 0x000000051a027221 */ /* 0x000fce0000010000 */
.L_x_25:
[----:B------:R-:W-:Y:S05]  /*2800*/  BSYNC.RECONVERGENT B1 ;  /* 0x0000000000017941 */ /* 0x000fea0003800200 */
.L_x_15:
[----:B------:R-:W-:-:S04]  /*2810*/  HFMA2 R7, -RZ, RZ, 0, 0 ;  /* 0x00000000ff077431 */ /* 0x000fc800000001ff */
[----:B0-----:R-:W-:Y:S05]  /*2820*/  RET.REL.NODEC R6 `(_Z7pearsonPmPfjS0_S0_jjjjjj) ;  /* 0xffffffd406f47950 */ /* 0x001fea0003c3ffff */
.L_x_26:
[----:B------:R-:W-:-:S00]  /*2830*/  BRA `(.L_x_26) ;  /* 0xfffffffc00fc7947 */ /* 0x000fc0000383ffff */
[----:B------:R-:W-:-:S00]  /*2840*/  NOP ;  /* 0x0000000000007918 */ /* 0x000fc00000000000 */
        /* <DEDUP_REMOVED lines=11> */
.L_x_48:


//--------------------- .text._Z9reductionPmjj    --------------------------
	.section	.text._Z9reductionPmjj,"ax",@progbits
	.align	128
        .global         _Z9reductionPmjj
        .type           _Z9reductionPmjj,@function
        .size           _Z9reductionPmjj,(.L_x_50 - _Z9reductionPmjj)
        .other          _Z9reductionPmjj,@"STO_CUDA_ENTRY STV_DEFAULT"
_Z9reductionPmjj:
.text._Z9reductionPmjj:
[----:B------:R-:W-:Y:S08]  /*0000*/  LDC R1, c[0x0][0x37c] ;  /* 0x0000df00ff017b82 */ /* 0x000ff00000000800 */
[----:B------:R-:W0:Y:S08]  /*0010*/  LDC R8, c[0x0][0x38c] ;  /* 0x0000e300ff087b82 */ /* 0x000e300000000800 */
[----:B------:R-:W1:Y:S08]  /*0020*/  S2UR UR4, SR_CTAID.Y ;  /* 0x00000000000479c3 */ /* 0x000e700000002600 */
[----:B------:R-:W2:Y:S01]  /*0030*/  S2UR UR7, SR_CTAID.X ;  /* 0x00000000000779c3 */ /* 0x000ea20000002500 */
[----:B0-----:R-:W-:-:S13]  /*0040*/  ISETP.GE.U32.AND P0, PT, R8, 0x2, PT ;  /* 0x000000020800780c */ /* 0x001fda0003f06070 */
[----:B-12---:R-:W-:Y:S05]  /*0050*/  @!P0 EXIT ;  /* 0x000000000000894d */ /* 0x006fea0003800000 */
[----:B------:R-:W0:Y:S01]  /*0060*/  LDCU UR6, c[0x0][0x388] ;  /* 0x00007100ff0677ac */ /* 0x000e220008000800 */
[----:B------:R-:W1:Y:S01]  /*0070*/  S2R R3, SR_TID.X ;  /* 0x0000000000037919 */ /* 0x000e620000002100 */
[----:B0-----:R-:W-:-:S13]  /*0080*/  ISETP.NE.AND P0, PT, RZ, UR6, PT ;  /* 0x00000006ff007c0c */ /* 0x001fda000bf05270 */
[----:B------:R-:W-:Y:S05]  /*0090*/  @!P0 EXIT ;  /* 0x000000000000894d */ /* 0x000fea0003800000 */
[----:B------:R-:W0:Y:S01]  /*00a0*/  S2R R5, SR_TID.Y ;  /* 0x0000000000057919 */ /* 0x000e220000002200 */
[----:B------:R-:W2:Y:S01]  /*00b0*/  LDCU UR5, c[0x0][0x364] ;  /* 0x00006c80ff0577ac */ /* 0x000ea20008000800 */
[----:B------:R-:W1:Y:S01]  /*00c0*/  LDC R0, c[0x0][0x360] ;  /* 0x0000d800ff007b82 */ /* 0x000e620000000800 */
[----:B------:R-:W-:Y:S02]  /*00d0*/  HFMA2 R4, -RZ, RZ, 0, 1.1920928955078125e-07 ;  /* 0x00000002ff047431 */ /* 0x000fe400000001ff */
[----:B------:R-:W-:Y:S01]  /*00e0*/  IMAD R2, R8, R8, RZ ;  /* 0x0000000808027224 */ /* 0x000fe200078e02ff */
[----:B------:R-:W-:Y:S01]  /*00f0*/  ULOP3.LUT UR6, UR6, 0xfffffff8, URZ, 0xc0, !UPT ;  /* 0xfffffff806067892 */ /* 0x000fe2000f8ec0ff */
[----:B------:R-:W3:Y:S05]  /*0100*/  LDCU.64 UR8, c[0x0][0x358] ;  /* 0x00006b00ff0877ac */ /* 0x000eea0008000a00 */
[----:B------:R-:W-:Y:S01]  /*0110*/  IMAD.U32 R6, RZ, RZ, UR6 ;  /* 0x00000006ff067e24 */ /* 0x000fe2000f8e00ff */
[----:B--2---:R-:W-:Y:S01]  /*0120*/  UIMAD UR4, UR4, UR5, URZ ;  /* 0x00000005040472a4 */ /* 0x004fe2000f8e02ff */
[----:B-1----:R-:W-:-:S05]  /*0130*/  IMAD R0, R0, UR7, R3 ;  /* 0x0000000700007c24 */ /* 0x002fca000f8e0203 */
[----:B0-----:R-:W-:Y:S02]  /*0140*/  IADD3 R3, PT, PT, R5, UR4, RZ ;  /* 0x0000000405037c10 */ /* 0x001fe4000fffe0ff */
[----:B------:R-:W-:-:S03]  /*0150*/  IADD3 R5, PT, PT, R8, UR4, R5 ;  /* 0x0000000408057c10 */ /* 0x000fc6000fffe005 */
[----:B------:R-:W-:Y:S02]  /*0160*/  IMAD R7, R3, R8, R0 ;  /* 0x0000000803077224 */ /* 0x000fe400078e0200 */
[----:B---3--:R-:W-:-:S07]  /*0170*/  IMAD R9, R8, 0x7, R3 ;  /* 0x0000000708097824 */ /* 0x008fce00078e0203 */
.L_x_45:
[----:B------:R-:W-:Y:S01]  /*0180*/  IADD3 R8, PT, PT, R4, -0x1, RZ ;  /* 0xffffffff04087810 */ /* 0x000fe20007ffe0ff */
[----:B------:R-:W0:Y:S01]  /*0190*/  LDCU UR6, c[0x0][0x38c] ;  /* 0x00007180ff0677ac */ /* 0x000e220008000800 */
[----:B------:R-:W-:Y:S02]  /*01a0*/  BSSY.RECONVERGENT B0, `(.L_x_27) ;  /* 0x0000217000007945 */ /* 0x000fe40003800200 */
[----:B------:R-:W-:-:S13]  /*01b0*/  LOP3.LUT P0, RZ, R8, R3, R0, 0xe0, !PT ;  /* 0x0000000308ff7212 */ /* 0x000fda000780e000 */
[----:B-123--:R-:W-:Y:S05]  /*01c0*/  @P0 BRA `(.L_x_28) ;  /* 0x0000002000500947 */ /* 0x00efea0003800000 */
[----:B------:R-:W1:Y:S01]  /*01d0*/  LDCU.64 UR4, c[0x0][0x388] ;  /* 0x00007100ff0477ac */ /* 0x000e620008000a00 */
[----:B------:R-:W-:Y:S02]  /*01e0*/  SHF.R.U32.HI R8, RZ, 0x1, R4 ;  /* 0x00000001ff087819 */ /* 0x000fe40000011604 */
[----:B------:R-:W-:Y:S02]  /*01f0*/  MOV R25, RZ ;  /* 0x000000ff00197202 */ /* 0x000fe40000000f00 */
[----:B------:R-:W-:Y:S01]  /*0200*/  IADD3 R13, PT, PT, R3, R8, RZ ;  /* 0x00000008030d7210 */ /* 0x000fe20007ffe0ff */
[----:B-1----:R-:W-:Y:S01]  /*0210*/  UISETP.GE.U32.AND UP0, UPT, UR4, 0x8, UPT ;  /* 0x000000080400788c */ /* 0x002fe2000bf06070 */
[----:B------:R-:W-:-:S04]  /*0220*/  IMAD.U32 R11, RZ, RZ, UR5 ;  /* 0x00000005ff0b7e24 */ /* 0x000fc8000f8e00ff */
[----:B------:R-:W-:-:S04]  /*0230*/  IMAD R13, R13, R11, R0 ;  /* 0x0000000b0d0d7224 */ /* 0x000fc800078e0200 */
[----:B------:R-:W-:Y:S05]  /*0240*/  BRA.U !UP0, `(.L_x_29) ;  /* 0x0000000508b47547 */ /* 0x000fea000b800000 */
[----:B------:R-:W1:Y:S01]  /*0250*/  LDC R14, c[0x0][0x38c] ;  /* 0x0000e300ff0e7b82 */ /* 0x000e620000000800 */
[----:B------:R-:W-:Y:S01]  /*0260*/  ULOP3.LUT UR4, UR4, 0xfffffff8, URZ, 0xc0, !UPT ;  /* 0xfffffff804047892 */ /* 0x000fe2000f8ec0ff */
[----:B------:R-:W-:Y:S01]  /*0270*/  IADD3 R21, PT, PT, R5, R8, RZ ;  /* 0x0000000805157210 */ /* 0x000fe20007ffe0ff */
[----:B------:R-:W-:Y:S01]  /*0280*/  IMAD.IADD R17, R9, 0x1, R8 ;  /* 0x0000000109117824 */ /* 0x000fe200078e0208 */
[----:B------:R-:W-:Y:S01]  /*0290*/  MOV R30, R13 ;  /* 0x0000000d001e7202 */ /* 0x000fe20000000f00 */
[--C-:B------:R-:W-:Y:S01]  /*02a0*/  IMAD R31, R5, R11, R0.reuse ;  /* 0x0000000b051f7224 */ /* 0x100fe200078e0200 */
[----:B------:R-:W-:Y:S01]  /*02b0*/  MOV R19, R7 ;  /* 0x0000000700137202 */ /* 0x000fe20000000f00 */
[----:B------:R-:W-:Y:S02]  /*02c0*/  IMAD.U32 R6, RZ, RZ, UR4 ;  /* 0x00000004ff067e24 */ /* 0x000fe4000f8e00ff */
[-CC-:B------:R-:W-:Y:S02]  /*02d0*/  IMAD R37, R9, R11.reuse, R0.reuse ;  /* 0x0000000b09257224 */ /* 0x180fe400078e0200 */
[----:B------:R-:W-:-:S02]  /*02e0*/  IMAD R21, R21, R11, R0 ;  /* 0x0000000b15157224 */ /* 0x000fc400078e0200 */
[----:B------:R-:W-:Y:S02]  /*02f0*/  IMAD R17, R17, R11, R0 ;  /* 0x0000000b11117224 */ /* 0x000fe400078e0200 */
[----:B------:R-:W-:Y:S01]  /*0300*/  IMAD.MOV R32, RZ, RZ, -R6 ;  /* 0x000000ffff207224 */ /* 0x000fe200078e0a06 */
[CC--:B-1----:R-:W-:Y:S01]  /*0310*/  LEA R15, R14.reuse, R3.reuse, 0x1 ;  /* 0x000000030e0f7211 */ /* 0x0c2fe200078e08ff */
[C-C-:B------:R-:W-:Y:S01]  /*0320*/  IMAD R35, R14.reuse, 0x6, R3.reuse ;  /* 0x000000060e237824 */ /* 0x140fe200078e0203 */
[C---:B------:R-:W-:Y:S01]  /*0330*/  LEA R33, R14.reuse, R3, 0x2 ;  /* 0x000000030e217211 */ /* 0x040fe200078e10ff */
[C-C-:B------:R-:W-:Y:S02]  /*0340*/  IMAD R23, R14.reuse, 0x5, R3.reuse ;  /* 0x000000050e177824 */ /* 0x140fe400078e0203 */
[----:B------:R-:W-:Y:S02]  /*0350*/  IMAD R25, R14, 0x3, R3 ;  /* 0x000000030e197824 */ /* 0x000fe400078e0203 */
[-CC-:B------:R-:W-:Y:S01]  /*0360*/  IMAD R16, R35, R11.reuse, R0.reuse ;  /* 0x0000000b23107224 */ /* 0x180fe200078e0200 */
[-C--:B------:R-:W-:Y:S01]  /*0370*/  IADD3 R12, PT, PT, R23, R8.reuse, RZ ;  /* 0x00000008170c7210 */ /* 0x080fe20007ffe0ff */
[-C--:B------:R-:W-:Y:S01]  /*0380*/  IMAD R20, R15, R11.reuse, R0 ;  /* 0x0000000b0f147224 */ /* 0x080fe200078e0200 */
[-C--:B------:R-:W-:Y:S01]  /*0390*/  IADD3 R35, PT, PT, R35, R8.reuse, RZ ;  /* 0x0000000823237210 */ /* 0x080fe20007ffe0ff */
[----:B------:R-:W-:Y:S01]  /*03a0*/  IMAD.IADD R10, R25, 0x1, R8 ;  /* 0x00000001190a7824 */ /* 0x000fe200078e0208 */
[----:B------:R-:W-:Y:S01]  /*03b0*/  IADD3 R15, PT, PT, R15, R8, RZ ;  /* 0x000000080f0f7210 */ /* 0x000fe20007ffe0ff */
[--C-:B------:R-:W-:Y:S01]  /*03c0*/  IMAD R14, R23, R14, R0.reuse ;  /* 0x0000000e170e7224 */ /* 0x100fe200078e0200 */
[----:B------:R-:W-:Y:S01]  /*03d0*/  IADD3 R8, PT, PT, R33, R8, RZ ;  /* 0x0000000821087210 */ /* 0x000fe20007ffe0ff */
[----:B------:R-:W-:-:S02]  /*03e0*/  IMAD R18, R25, R11, R0 ;  /* 0x0000000b19127224 */ /* 0x000fc400078e0200 */
[-CC-:B------:R-:W-:Y:S02]  /*03f0*/  IMAD R33, R33, R11.reuse, R0.reuse ;  /* 0x0000000b21217224 */ /* 0x180fe400078e0200 */
[-CC-:B------:R-:W-:Y:S02]  /*0400*/  IMAD R12, R12, R11.reuse, R0.reuse ;  /* 0x0000000b0c0c7224 */ /* 0x180fe400078e0200 */
[-CC-:B------:R-:W-:Y:S02]  /*0410*/  IMAD R35, R35, R11.reuse, R0.reuse ;  /* 0x0000000b23237224 */ /* 0x180fe400078e0200 */
[-CC-:B------:R-:W-:Y:S02]  /*0420*/  IMAD R10, R10, R11.reuse, R0.reuse ;  /* 0x0000000b0a0a7224 */ /* 0x180fe400078e0200 */
[-CC-:B------:R-:W-:Y:S02]  /*0430*/  IMAD R15, R15, R11.reuse, R0.reuse ;  /* 0x0000000b0f0f7224 */ /* 0x180fe400078e0200 */
[----:B------:R-:W-:-:S07]  /*0440*/  IMAD R8, R8, R11, R0 ;  /* 0x0000000b08087224 */ /* 0x000fce00078e0200 */
.L_x_30:
[----:B------:R-:W1:Y:S02]  /*0450*/  LDC.64 R22, c[0x0][0x380] ;  /* 0x0000e000ff167b82 */ /* 0x000e640000000a00 */
[----:B-1----:R-:W-:-:S04]  /*0460*/  IMAD.WIDE.U32 R28, R30, 0x8, R22 ;  /* 0x000000081e1c7825 */ /* 0x002fc800078e0016 */
[----:B------:R-:W-:Y:S02]  /*0470*/  IMAD.WIDE.U32 R26, R19, 0x8, R22 ;  /* 0x00000008131a7825 */ /* 0x000fe400078e0016 */
[----:B------:R-:W2:Y:S04]  /*0480*/  LDG.E.64 R28, desc[UR8][R28.64] ;  /* 0x000000081c1c7981 */ /* 0x000ea8000c1e1b00 */
[----:B------:R-:W2:Y:S02]  /*0490*/  LDG.E.64 R24, desc[UR8][R26.64] ;  /* 0x000000081a187981 */ /* 0x000ea4000c1e1b00 */
[----:B--2---:R-:W-:-:S05]  /*04a0*/  IADD3 R24, P0, PT, R28, R24, RZ ;  /* 0x000000181c187210 */ /* 0x004fca0007f1e0ff */
[----:B------:R-:W-:Y:S02]  /*04b0*/  IMAD.X R25, R29, 0x1, R25, P0 ;  /* 0x000000011d197824 */ /* 0x000fe400000e0619 */
[----:B------:R-:W-:-:S03]  /*04c0*/  IMAD.WIDE.U32 R28, R21, 0x8, R22 ;  /* 0x00000008151c7825 */ /* 0x000fc600078e0016 */
[----:B------:R1:W-:Y:S04]  /*04d0*/  STG.E.64 desc[UR8][R26.64], R24 ;  /* 0x000000181a007986 */ /* 0x0003e8000c101b08 */
[----:B------:R-:W2:Y:S01]  /*04e0*/  LDG.E.64 R28, desc[UR8][R28.64] ;  /* 0x000000081c1c7981 */ /* 0x000ea2000c1e1b00 */
[----:B-1----:R-:W-:-:S05]  /*04f0*/  IMAD.WIDE.U32 R26, R31, 0x8, R22 ;  /* 0x000000081f1a7825 */ /* 0x002fca00078e0016 */
[----:B------:R-:W2:Y:S02]  /*0500*/  LDG.E.64 R24, desc[UR8][R26.64] ;  /* 0x000000081a187981 */ /* 0x000ea4000c1e1b00 */
[----:B--2---:R-:W-:-:S04]  /*0510*/  IADD3 R28, P0, PT, R28, R24, RZ ;  /* 0x000000181c1c7210 */ /* 0x004fc80007f1e0ff */
[----:B------:R-:W-:-:S05]  /*0520*/  IADD3.X R29, PT, PT, R29, R25, RZ, P0, !PT ;  /* 0x000000191d1d7210 */ /* 0x000fca00007fe4ff */
[----:B------:R1:W-:Y:S02]  /*0530*/  STG.E.64 desc[UR8][R26.64], R28 ;  /* 0x0000001c1a007986 */ /* 0x0003e4000c101b08 */
[----:B-1----:R-:W-:-:S04]  /*0540*/  IMAD.WIDE.U32 R28, R15, 0x8, R22 ;  /* 0x000000080f1c7825 */ /* 0x002fc800078e0016 */
[----:B------:R-:W-:Y:S02]  /*0550*/  IMAD.WIDE.U32 R26, R20, 0x8, R22 ;  /* 0x00000008141a7825 */ /* 0x000fe400078e0016 */
[----:B------:R-:W2:Y:S04]  /*0560*/  LDG.E.64 R28, desc[UR8][R28.64] ;  /* 0x000000081c1c7981 */ /* 0x000ea8000c1e1b00 */
[----:B------:R-:W2:Y:S02]  /*0570*/  LDG.E.64 R24, desc[UR8][R26.64] ;  /* 0x000000081a187981 */ /* 0x000ea4000c1e1b00 */
[----:B--2---:R-:W-:-:S04]  /*0580*/  IADD3 R24, P0, PT, R28, R24, RZ ;  /* 0x000000181c187210 */ /* 0x004fc80007f1e0ff */
[----:B------:R-:W-:Y:S01]  /*0590*/  IADD3.X R25, PT, PT, R29, R25, RZ, P0, !PT ;  /* 0x000000191d197210 */ /* 0x000fe200007fe4ff */
[----:B------:R-:W-:-:S04]  /*05a0*/  IMAD.WIDE.U32 R28, R10, 0x8, R22 ;  /* 0x000000080a1c7825 */ /* 0x000fc800078e0016 */
[----:B------:R1:W-:Y:S04]  /*05b0*/  STG.E.64 desc[UR8][R26.64], R24 ;  /* 0x000000181a007986 */ /* 0x0003e8000c101b08 */
[----:B------:R-:W2:Y:S01]  /*05c0*/  LDG.E.64 R28, desc[UR8][R28.64] ;  /* 0x000000081c1c7981 */ /* 0x000ea2000c1e1b00 */
[----:B-1----:R-:W-:-:S05]  /*05d0*/  IMAD.WIDE.U32 R26, R18, 0x8, R22 ;  /* 0x00000008121a7825 */ /* 0x002fca00078e0016 */
[----:B------:R-:W2:Y:S02]  /*05e0*/  LDG.E.64 R24, desc[UR8][R26.64] ;  /* 0x000000081a187981 */ /* 0x000ea4000c1e1b00 */
[----:B--2---:R-:W-:-:S05]  /*05f0*/  IADD3 R28, P0, PT, R28, R24, RZ ;  /* 0x000000181c1c7210 */ /* 0x004fca0007f1e0ff */
[----:B------:R-:W-:-:S05]  /*0600*/  IMAD.X R29, R29, 0x1, R25, P0 ;  /* 0x000000011d1d7824 */ /* 0x000fca00000e0619 */
        /* <DEDUP_REMOVED lines=8> */
[----:B------:R1:W-:Y:S02]  /*0690*/  STG.E.64 desc[UR8][R28.64], R24 ;  /* 0x000000181c007986 */ /* 0x0003e4000c101b08 */
[----:B-1----:R-:W-:-:S05]  /*06a0*/  IMAD.WIDE.U32 R24, R12, 0x8, R22 ;  /* 0x000000080c187825 */ /* 0x002fca00078e0016 */
[----:B------:R-:W2:Y:S04]  /*06b0*/  LDG.E.64 R28, desc[UR8][R24.64] ;  /* 0x00000008181c7981 */ /* 0x000ea8000c1e1b00 */
        /* <DEDUP_REMOVED lines=8> */
[----:B--2---:R-:W-:-:S05]  /*0740*/  IADD3 R28, P0, PT, R26, R28, RZ ;  /* 0x0000001c1a1c7210 */ /* 0x004fca0007f1e0ff */
[----:B------:R-:W-:Y:S02]  /*0750*/  IMAD.X R29, R27, 0x1, R29, P0 ;  /* 0x000000011b1d7824 */ /* 0x000fe400000e061d */
[----:B------:R-:W-:-:S03]  /*0760*/  IMAD.WIDE.U32 R26, R37, 0x8, R22 ;  /* 0x00000008251a7825 */ /* 0x000fc600078e0016 */
[----:B------:R1:W-:Y:S02]  /*0770*/  STG.E.64 desc[UR8][R24.64], R28 ;  /* 0x0000001c18007986 */ /* 0x0003e4000c101b08 */
[----:B-1----:R-:W-:Y:S02]  /*0780*/  IMAD.WIDE.U32 R28, R17, 0x8, R22 ;  /* 0x00000008111c7825 */ /* 0x002fe400078e0016 */
[----:B------:R-:W2:Y:S04]  /*0790*/  LDG.E.64 R22, desc[UR8][R26.64] ;  /* 0x000000081a167981 */ /* 0x000ea8000c1e1b00 */
[----:B------:R-:W2:Y:S01]  /*07a0*/  LDG.E.64 R28, desc[UR8][R28.64] ;  /* 0x000000081c1c7981 */ /* 0x000ea2000c1e1b00 */
[----:B------:R-:W-:Y:S01]  /*07b0*/  IADD3 R32, PT, PT, R32, 0x8, RZ ;  /* 0x0000000820207810 */ /* 0x000fe20007ffe0ff */
[C---:B------:R-:W-:Y:S01]  /*07c0*/  IMAD R30, R2.reuse, 0x8, R30 ;  /* 0x00000008021e7824 */ /* 0x040fe200078e021e */
[C---:B------:R-:W-:Y:S01]  /*07d0*/  LEA R19, R2.reuse, R19, 0x3 ;  /* 0x0000001302137211 */ /* 0x040fe200078e18ff */
        /* <DEDUP_REMOVED lines=9> */
[----:B------:R-:W-:-:S02]  /*0870*/  LEA R8, R2, R8, 0x3 ;  /* 0x0000000802087211 */ /* 0x000fc400078e18ff */
[C---:B------:R-:W-:Y:S02]  /*0880*/  LEA R12, R2.reuse, R12, 0x3 ;  /* 0x0000000c020c7211 */ /* 0x040fe400078e18ff */
[C---:B------:R-:W-:Y:S02]  /*0890*/  LEA R14, R2.reuse, R14, 0x3 ;  /* 0x0000000e020e7211 */ /* 0x040fe400078e18ff */
[C---:B------:R-:W-:Y:S02]  /*08a0*/  LEA R16, R2.reuse, R16, 0x3 ;  /* 0x0000001002107211 */ /* 0x040fe400078e18ff */
[----:B------:R-:W-:Y:S02]  /*08b0*/  LEA R37, R2, R37, 0x3 ;  /* 0x0000002502257211 */ /* 0x000fe400078e18ff */
[----:B--2---:R-:W-:-:S04]  /*08c0*/  IADD3 R22, P0, PT, R28, R22, RZ ;  /* 0x000000161c167210 */ /* 0x004fc80007f1e0ff */
[----:B------:R-:W-:-:S05]  /*08d0*/  IADD3.X R23, PT, PT, R29, R23, RZ, P0, !PT ;  /* 0x000000171d177210 */ /* 0x000fca00007fe4ff */
[----:B------:R1:W-:Y:S01]  /*08e0*/  STG.E.64 desc[UR8][R26.64], R22 ;  /* 0x000000161a007986 */ /* 0x0003e2000c101b08 */
[----:B------:R-:W-:-:S13]  /*08f0*/  ISETP.NE.AND P0, PT, R32, RZ, PT ;  /* 0x000000ff2000720c */ /* 0x000fda0003f05270 */
[----:B-1----:R-:W-:Y:S05]  /*0900*/  @P0 BRA `(.L_x_30) ;  /* 0xfffffff800d00947 */ /* 0x002fea000383ffff */
[----:B------:R-:W-:-:S07]  /*0910*/  MOV R25, R6 ;  /* 0x0000000600197202 */ /* 0x000fce0000000f00 */
.L_x_29:
[----:B------:R-:W1:Y:S02]  /*0920*/  LDC R12, c[0x0][0x388] ;  /* 0x0000e200ff0c7b82 */ /* 0x000e640000000800 */
[C---:B-1----:R-:W-:Y:S02]  /*0930*/  LOP3.LUT R8, R12.reuse, 0x7, RZ, 0xc0, !PT ;  /* 0x000000070c087812 */ /* 0x042fe400078ec0ff */
[----:B------:R-:W-:Y:S02]  /*0940*/  LOP3.LUT R10, R12, 0x3, RZ, 0xc0, !PT ;  /* 0x000000030c0a7812 */ /* 0x000fe400078ec0ff */
[----:B------:R-:W-:Y:S02]  /*0950*/  ISETP.NE.AND P0, PT, R8, RZ, PT ;  /* 0x000000ff0800720c */ /* 0x000fe40003f05270 */
[----:B------:R-:W-:Y:S02]  /*0960*/  LOP3.LUT R12, R12, 0x1, RZ, 0xc0, !PT ;  /* 0x000000010c0c7812 */ /* 0x000fe400078ec0ff */
[----:B------:R-:W-:-:S09]  /*0970*/  IADD3 R24, PT, PT, R10, -0x1, RZ ;  /* 0xffffffff0a187810 */ /* 0x000fd20007ffe0ff */
[----:B------:R-:W-:Y:S05]  /*0980*/  @!P0 BRA `(.L_x_31) ;  /* 0x0000000400348947 */ /* 0x000fea0003800000 */
[----:B------:R-:W-:Y:S01]  /*0990*/  VIADD R14, R8, 0xffffffff ;  /* 0xffffffff080e7836 */ /* 0x000fe20000000000 */
[----:B------:R-:W-:-:S04]  /*09a0*/  ISETP.NE.AND P0, PT, R10, RZ, PT ;  /* 0x000000ff0a00720c */ /* 0x000fc80003f05270 */
[----:B------:R-:W-:-:S13]  /*09b0*/  ISETP.GE.U32.AND P1, PT, R14, 0x3, PT ;  /* 0x000000030e00780c */ /* 0x000fda0003f26070 */
[----:B------:R-:W-:Y:S05]  /*09c0*/  @!P1 BRA `(.L_x_32) ;  /* 0x0000000000989947 */ /* 0x000fea0003800000 */
[----:B------:R-:W1:Y:S01]  /*09d0*/  LDC.64 R14, c[0x0][0x380] ;  /* 0x0000e000ff0e7b82 */ /* 0x000e620000000a00 */
[CC--:B------:R-:W-:Y:S02]  /*09e0*/  IMAD R33, R25.reuse, R2.reuse, R13 ;  /* 0x0000000219217224 */ /* 0x0c0fe400078e020d */
[----:B------:R-:W-:Y:S02]  /*09f0*/  IMAD R21, R25, R2, R7 ;  /* 0x0000000219157224 */ /* 0x000fe400078e0207 */
[----:B-1----:R-:W-:-:S04]  /*0a00*/  IMAD.WIDE.U32 R18, R33, 0x8, R14 ;  /* 0x0000000821127825 */ /* 0x002fc800078e000e */
[----:B------:R-:W-:Y:S02]  /*0a10*/  IMAD.WIDE.U32 R30, R21, 0x8, R14 ;  /* 0x00000008151e7825 */ /* 0x000fe400078e000e */
[----:B------:R-:W2:Y:S04]  /*0a20*/  LDG.E.64 R18, desc[UR8][R18.64] ;  /* 0x0000000812127981 */ /* 0x000ea8000c1e1b00 */
[----:B------:R-:W2:Y:S01]  /*0a30*/  LDG.E.64 R16, desc[UR8][R30.64] ;  /* 0x000000081e107981 */ /* 0x000ea2000c1e1b00 */
[-C--:B------:R-:W-:Y:S02]  /*0a40*/  IADD3 R33, PT, PT, R33, R2.reuse, RZ ;  /* 0x0000000221217210 */ /* 0x080fe40007ffe0ff */
[----:B------:R-:W-:-:S03]  /*0a50*/  IADD3 R21, PT, PT, R21, R2, RZ ;  /* 0x0000000215157210 */ /* 0x000fc60007ffe0ff */
[----:B------:R-:W-:-:S04]  /*0a60*/  IMAD.WIDE.U32 R28, R33, 0x8, R14 ;  /* 0x00000008211c7825 */ /* 0x000fc800078e000e */
[----:B------:R-:W-:Y:S01]  /*0a70*/  IMAD.WIDE.U32 R22, R21, 0x8, R14 ;  /* 0x0000000815167825 */ /* 0x000fe200078e000e */
[----:B--2---:R-:W-:-:S05]  /*0a80*/  IADD3 R26, P1, PT, R18, R16, RZ ;  /* 0x00000010121a7210 */ /* 0x004fca0007f3e0ff */
[----:B------:R-:W-:-:S05]  /*0a90*/  IMAD.X R27, R19, 0x1, R17, P1 ;  /* 0x00000001131b7824 */ /* 0x000fca00008e0611 */
[----:B------:R1:W-:Y:S04]  /*0aa0*/  STG.E.64 desc[UR8][R30.64], R26 ;  /* 0x0000001a1e007986 */ /* 0x0003e8000c101b08 */
        /* <DEDUP_REMOVED lines=9> */
[----:B------:R-:W3:Y:S04]  /*0b40*/  LDG.E.64 R18, desc[UR8][R18.64] ;  /* 0x0000000812127981 */ /* 0x000ee8000c1e1b00 */
[----:B-1----:R-:W3:Y:S01]  /*0b50*/  LDG.E.64 R26, desc[UR8][R20.64] ;  /* 0x00000008141a7981 */ /* 0x002ee2000c1e1b00 */
[-C--:B------:R-:W-:Y:S02]  /*0b60*/  IADD3 R29, PT, PT, R33, R2.reuse, RZ ;  /* 0x00000002211d7210 */ /* 0x080fe40007ffe0ff */
[----:B------:R-:W-:-:S03]  /*0b70*/  IADD3 R35, PT, PT, R35, R2, RZ ;  /* 0x0000000223237210 */ /* 0x000fc60007ffe0ff */
[----:B------:R-:W-:-:S04]  /*0b80*/  IMAD.WIDE.U32 R28, R29, 0x8, R14 ;  /* 0x000000081d1c7825 */ /* 0x000fc800078e000e */
[----:B------:R-:W-:Y:S01]  /*0b90*/  IMAD.WIDE.U32 R14, R35, 0x8, R14 ;  /* 0x00000008230e7825 */ /* 0x000fe200078e000e */
[----:B---3--:R-:W-:-:S05]  /*0ba0*/  IADD3 R26, P1, PT, R18, R26, RZ ;  /* 0x0000001a121a7210 */ /* 0x008fca0007f3e0ff */
[----:B------:R-:W-:-:S05]  /*0bb0*/  IMAD.X R27, R19, 0x1, R27, P1 ;  /* 0x00000001131b7824 */ /* 0x000fca00008e061b */
[----:B------:R1:W-:Y:S04]  /*0bc0*/  STG.E.64 desc[UR8][R20.64], R26 ;  /* 0x0000001a14007986 */ /* 0x0003e8000c101b08 */
[----:B------:R-:W3:Y:S04]  /*0bd0*/  LDG.E.64 R28, desc[UR8][R28.64] ;  /* 0x000000081c1c7981 */ /* 0x000ee8000c1e1b00 */
[----:B--2---:R-:W3:Y:S01]  /*0be0*/  LDG.E.64 R16, desc[UR8][R14.64] ;  /* 0x000000080e107981 */ /* 0x004ee2000c1e1b00 */
[----:B------:R-:W-:Y:S02]  /*0bf0*/  IADD3 R25, PT, PT, R25, 0x4, RZ ;  /* 0x0000000419197810 */ /* 0x000fe40007ffe0ff */
[----:B---3--:R-:W-:-:S04]  /*0c00*/  IADD3 R16, P1, PT, R28, R16, RZ ;  /* 0x000000101c107210 */ /* 0x008fc80007f3e0ff */
[----:B------:R-:W-:-:S05]  /*0c10*/  IADD3.X R17, PT, PT, R29, R17, RZ, P1, !PT ;  /* 0x000000111d117210 */ /* 0x000fca0000ffe4ff */
[----:B------:R1:W-:Y:S04]  /*0c20*/  STG.E.64 desc[UR8][R14.64], R16 ;  /* 0x000000100e007986 */ /* 0x0003e8000c101b08 */
.L_x_32:
[----:B------:R-:W-:Y:S05]  /*0c30*/  @!P0 BRA `(.L_x_31) ;  /* 0x0000000000888947 */ /* 0x000fea0003800000 */
[----:B------:R-:W-:Y:S02]  /*0c40*/  ISETP.NE.AND P1, PT, R24, RZ, PT ;  /* 0x000000ff1800720c */ /* 0x000fe40003f25270 */
[----:B------:R-:W-:-:S11]  /*0c50*/  ISETP.NE.AND P0, PT, R12, RZ, PT ;  /* 0x000000ff0c00720c */ /* 0x000fd60003f05270 */
[----:B------:R-:W-:Y:S05]  /*0c60*/  @!P1 BRA `(.L_x_33) ;  /* 0x0000000000509947 */ /* 0x000fea0003800000 */
[----:B------:R-:W2:Y:S01]  /*0c70*/  LDC.64 R18, c[0x0][0x380] ;  /* 0x0000e000ff127b82 */ /* 0x000ea20000000a00 */
[CC--:B-1----:R-:W-:Y:S02]  /*0c80*/  IMAD R27, R25.reuse, R2.reuse, R13 ;  /* 0x00000002191b7224 */ /* 0x0c2fe400078e020d */
[----:B------:R-:W-:Y:S02]  /*0c90*/  IMAD R29, R25, R2, R7 ;  /* 0x00000002191d7224 */ /* 0x000fe400078e0207 */
[----:B--2---:R-:W-:-:S04]  /*0ca0*/  IMAD.WIDE.U32 R22, R27, 0x8, R18 ;  /* 0x000000081b167825 */ /* 0x004fc800078e0012 */
[----:B------:R-:W-:Y:S01]  /*0cb0*/  IMAD.WIDE.U32 R14, R29, 0x8, R18 ;  /* 0x000000081d0e7825 */ /* 0x000fe200078e0012 */
[----:B------:R-:W2:Y:S04]  /*0cc0*/  LDG.E.64 R20, desc[UR8][R22.64] ;  /* 0x0000000816147981 */ /* 0x000ea8000c1e1b00 */
[----:B------:R-:W2:Y:S01]  /*0cd0*/  LDG.E.64 R16, desc[UR8][R14.64] ;  /* 0x000000080e107981 */ /* 0x000ea2000c1e1b00 */
[----:B------:R-:W-:Y:S01]  /*0ce0*/  IMAD.IADD R27, R27, 0x1, R2 ;  /* 0x000000011b1b7824 */ /* 0x000fe200078e0202 */
[----:B------:R-:W-:Y:S02]  /*0cf0*/  IADD3 R29, PT, PT, R29, R2, RZ ;  /* 0x000000021d1d7210 */ /* 0x000fe40007ffe0ff */
[----:B--2---:R-:W-:-:S04]  /*0d00*/  IADD3 R20, P1, PT, R20, R16, RZ ;  /* 0x0000001014147210 */ /* 0x004fc80007f3e0ff */
[----:B------:R-:W-:Y:S01]  /*0d10*/  IADD3.X R21, PT, PT, R21, R17, RZ, P1, !PT ;  /* 0x0000001115157210 */ /* 0x000fe20000ffe4ff */
[----:B------:R-:W-:-:S04]  /*0d20*/  IMAD.WIDE.U32 R16, R27, 0x8, R18 ;  /* 0x000000081b107825 */ /* 0x000fc800078e0012 */
[----:B------:R-:W-:Y:S01]  /*0d30*/  IMAD.WIDE.U32 R18, R29, 0x8, R18 ;  /* 0x000000081d127825 */ /* 0x000fe200078e0012 */
[----:B------:R2:W-:Y:S04]  /*0d40*/  STG.E.64 desc[UR8][R14.64], R20 ;  /* 0x000000140e007986 */ /* 0x0005e8000c101b08 */
[----:B------:R-:W3:Y:S04]  /*0d50*/  LDG.E.64 R16, desc[UR8][R16.64] ;  /* 0x0000000810107981 */ /* 0x000ee8000c1e1b00 */
[----:B------:R-:W3:Y:S01]  /*0d60*/  LDG.E.64 R26, desc[UR8][R18.64] ;  /* 0x00000008121a7981 */ /* 0x000ee2000c1e1b00 */
[----:B------:R-:W-:-:S02]  /*0d70*/  IADD3 R25, PT, PT, R25, 0x2, RZ ;  /* 0x0000000219197810 */ /* 0x000fc40007ffe0ff */
[----:B---3--:R-:W-:-:S05]  /*0d80*/  IADD3 R22, P1, PT, R16, R26, RZ ;  /* 0x0000001a10167210 */ /* 0x008fca0007f3e0ff */
[----:B------:R-:W-:-:S05]  /*0d90*/  IMAD.X R23, R17, 0x1, R27, P1 ;  /* 0x0000000111177824 */ /* 0x000fca00008e061b */
[----:B------:R2:W-:Y:S03]  /*0da0*/  STG.E.64 desc[UR8][R18.64], R22 ;  /* 0x0000001612007986 */ /* 0x0005e6000c101b08 */
.L_x_33:
[----:B------:R-:W-:Y:S05]  /*0db0*/  @!P0 BRA `(.L_x_31) ;  /* 0x0000000000288947 */ /* 0x000fea0003800000 */
[----:B-12---:R-:W1:Y:S01]  /*0dc0*/  LDC.64 R14, c[0x0][0x380] ;  /* 0x0000e000ff0e7b82 */ /* 0x006e620000000a00 */
[CC--:B------:R-:W-:Y:S02]  /*0dd0*/  IMAD R17, R25.reuse, R2.reuse, R13 ;  /* 0x0000000219117224 */ /* 0x0c0fe400078e020d */
[----:B------:R-:W-:Y:S02]  /*0de0*/  IMAD R19, R25, R2, R7 ;  /* 0x0000000219137224 */ /* 0x000fe400078e0207 */
[----:B-1----:R-:W-:-:S04]  /*0df0*/  IMAD.WIDE.U32 R16, R17, 0x8, R14 ;  /* 0x0000000811107825 */ /* 0x002fc800078e000e */
[----:B------:R-:W-:Y:S02]  /*0e00*/  IMAD.WIDE.U32 R14, R19, 0x8, R14 ;  /* 0x00000008130e7825 */ /* 0x000fe400078e000e */
[----:B------:R-:W2:Y:S04]  /*0e10*/  LDG.E.64 R16, desc[UR8][R16.64] ;  /* 0x0000000810107981 */ /* 0x000ea8000c1e1b00 */
[----:B------:R-:W2:Y:S02]  /*0e20*/  LDG.E.64 R18, desc[UR8][R14.64] ;  /* 0x000000080e127981 */ /* 0x000ea4000c1e1b00 */
[----:B--2---:R-:W-:-:S04]  /*0e30*/  IADD3 R18, P0, PT, R16, R18, RZ ;  /* 0x0000001210127210 */ /* 0x004fc80007f1e0ff */
[----:B------:R-:W-:-:S05]  /*0e40*/  IADD3.X R19, PT, PT, R17, R19, RZ, P0, !PT ;  /* 0x0000001311137210 */ /* 0x000fca00007fe4ff */
[----:B------:R3:W-:Y:S04]  /*0e50*/  STG.E.64 desc[UR8][R14.64], R18 ;  /* 0x000000120e007986 */ /* 0x0007e8000c101b08 */
.L_x_31:
[----:B------:R-:W-:Y:S01]  /*0e60*/  SHF.R.U32.HI R25, RZ, 0x1, R4 ;  /* 0x00000001ff197819 */ /* 0x000fe20000011604 */
[----:B------:R-:W-:-:S03]  /*0e70*/  IMAD.MOV.U32 R30, RZ, RZ, RZ ;  /* 0x000000ffff1e7224 */ /* 0x000fc600078e00ff */
[----:B------:R-:W-:Y:S01]  /*0e80*/  IADD3 R28, PT, PT, R0, R25, RZ ;  /* 0x00000019001c7210 */ /* 0x000fe20007ffe0ff */
[----:B------:R-:W-:Y:S06]  /*0e90*/  BRA.U !UP0, `(.L_x_34) ;  /* 0x0000000508487547 */ /* 0x000fec000b800000 */
[----:B------:R-:W-:Y:S01]  /*0ea0*/  HFMA2 R30, -RZ, RZ, 0, 0 ;  /* 0x00000000ff1e7431 */ /* 0x000fe200000001ff */
[----:B------:R-:W-:Y:S06]  /*0eb0*/  BSSY.RECONVERGENT B1, `(.L_x_35) ;  /* 0x000004f000017945 */ /* 0x000fec0003800200 */
.L_x_36:
[----:B-1234-:R-:W1:Y:S01]  /*0ec0*/  LDC.64 R14, c[0x0][0x380] ;  /* 0x0000e000ff0e7b82 */ /* 0x01ee620000000a00 */
[----:B0-----:R-:W-:-:S04]  /*0ed0*/  IMAD.U32 R11, RZ, RZ, UR6 ;  /* 0x00000006ff0b7e24 */ /* 0x001fc8000f8e00ff */
[----:B------:R-:W-:-:S04]  /*0ee0*/  IMAD R16, R30, R11, R3 ;  /* 0x0000000b1e107224 */ /* 0x000fc800078e0203 */
[CC--:B------:R-:W-:Y:S02]  /*0ef0*/  IMAD R31, R16.reuse, R11.reuse, R28 ;  /* 0x0000000b101f7224 */ /* 0x0c0fe400078e021c */
[----:B------:R-:W-:Y:S02]  /*0f00*/  IMAD R29, R16, R11, R0 ;  /* 0x0000000b101d7224 */ /* 0x000fe400078e0200 */
[----:B-1----:R-:W-:-:S04]  /*0f10*/  IMAD.WIDE.U32 R32, R31, 0x8, R14 ;  /* 0x000000081f207825 */ /* 0x002fc800078e000e */
[----:B------:R-:W-:Y:S01]  /*0f20*/  IMAD.WIDE.U32 R22, R29, 0x8, R14 ;  /* 0x000000081d167825 */ /* 0x000fe200078e000e */
[----:B------:R-:W2:Y:S04]  /*0f30*/  LDG.E.64 R18, desc[UR8][R32.64] ;  /* 0x0000000820127981 */ /* 0x000ea8000c1e1b00 */
[----:B------:R-:W2:Y:S01]  /*0f40*/  LDG.E.64 R16, desc[UR8][R22.64] ;  /* 0x0000000816107981 */ /* 0x000ea2000c1e1b00 */
[-C--:B------:R-:W-:Y:S02]  /*0f50*/  IADD3 R31, PT, PT, R31, R2.reuse, RZ ;  /* 0x000000021f1f7210 */ /* 0x080fe40007ffe0ff */
[----:B------:R-:W-:-:S03]  /*0f60*/  IADD3 R29, PT, PT, R29, R2, RZ ;  /* 0x000000021d1d7210 */ /* 0x000fc60007ffe0ff */
[----:B------:R-:W-:Y:S01]  /*0f70*/  IMAD.WIDE.U32 R20, R31, 0x8, R14 ;  /* 0x000000081f147825 */ /* 0x000fe200078e000e */
[----:B--2---:R-:W-:-:S05]  /*0f80*/  IADD3 R16, P0, PT, R18, R16, RZ ;  /* 0x0000001012107210 */ /* 0x004fca0007f1e0ff */
[----:B------:R-:W-:Y:S02]  /*0f90*/  IMAD.X R17, R19, 0x1, R17, P0 ;  /* 0x0000000113117824 */ /* 0x000fe400000e0611 */
[----:B------:R-:W-:-:S03]  /*0fa0*/  IMAD.WIDE.U32 R18, R29, 0x8, R14 ;  /* 0x000000081d127825 */ /* 0x000fc600078e000e */
        /* <DEDUP_REMOVED lines=11> */
[----:B0-----:R-:W2:Y:S01]  /*1060*/  LDG.E.64 R16, desc[UR8][R32.64] ;  /* 0x0000000820107981 */ /* 0x001ea2000c1e1b00 */
        /* <DEDUP_REMOVED lines=8> */
[----:B-1----:R-:W2:Y:S01]  /*10f0*/  LDG.E.64 R18, desc[UR8][R20.64] ;  /* 0x0000000814127981 */ /* 0x002ea2000c1e1b00 */
[-C--:B------:R-:W-:Y:S02]  /*1100*/  IADD3 R31, PT, PT, R31, R2.reuse, RZ ;  /* 0x000000021f1f7210 */ /* 0x080fe40007ffe0ff */
[----:B------:R-:W-:-:S03]  /*1110*/  IADD3 R29, PT, PT, R29, R2, RZ ;  /* 0x000000021d1d7210 */ /* 0x000fc60007ffe0ff */
[----:B------:R-:W-:-:S04]  /*1120*/  IMAD.WIDE.U32 R34, R31, 0x8, R14 ;  /* 0x000000081f227825 */ /* 0x000fc800078e000e */
[----:B------:R-:W-:Y:S01]  /*1130*/  IMAD.WIDE.U32 R26, R29, 0x8, R14 ;  /* 0x000000081d1a7825 */ /* 0x000fe200078e000e */
[----:B--2---:R-:W-:-:S04]  /*1140*/  IADD3 R18, P0, PT, R22, R18, RZ ;  /* 0x0000001216127210 */ /* 0x004fc80007f1e0ff */
[----:B------:R-:W-:-:S05]  /*1150*/  IADD3.X R19, PT, PT, R23, R19, RZ, P0, !PT ;  /* 0x0000001317137210 */ /* 0x000fca00007fe4ff */
[----:B------:R1:W-:Y:S04]  /*1160*/  STG.E.64 desc[UR8][R20.64], R18 ;  /* 0x0000001214007986 */ /* 0x0003e8000c101b08 */
[----:B------:R-:W2:Y:S04]  /*1170*/  LDG.E.64 R34, desc[UR8][R34.64] ;  /* 0x0000000822227981 */ /* 0x000ea8000c1e1b00 */
[----:B0-----:R-:W2:Y:S01]  /*1180*/  LDG.E.64 R16, desc[UR8][R26.64] ;  /* 0x000000081a107981 */ /* 0x001ea2000c1e1b00 */
[----:B------:R-:W-:Y:S01]  /*1190*/  IMAD.IADD R31, R31, 0x1, R2 ;  /* 0x000000011f1f7824 */ /* 0x000fe200078e0202 */
[----:B------:R-:W-:-:S03]  /*11a0*/  IADD3 R29, PT, PT, R29, R2, RZ ;  /* 0x000000021d1d7210 */ /* 0x000fc60007ffe0ff */
[----:B------:R-:W-:-:S04]  /*11b0*/  IMAD.WIDE.U32 R32, R31, 0x8, R14 ;  /* 0x000000081f207825 */ /* 0x000fc800078e000e */
[----:B------:R-:W-:Y:S01]  /*11c0*/  IMAD.WIDE.U32 R22, R29, 0x8, R14 ;  /* 0x000000081d167825 */ /* 0x000fe200078e000e */
[----:B--2---:R-:W-:-:S04]  /*11d0*/  IADD3 R16, P0, PT, R34, R16, RZ ;  /* 0x0000001022107210 */ /* 0x004fc80007f1e0ff */
[----:B------:R-:W-:-:S05]  /*11e0*/  IADD3.X R17, PT, PT, R35, R17, RZ, P0, !PT ;  /* 0x0000001123117210 */ /* 0x000fca00007fe4ff */
[----:B------:R0:W-:Y:S04]  /*11f0*/  STG.E.64 desc[UR8][R26.64], R16 ;  /* 0x000000101a007986 */ /* 0x0001e8000c101b08 */
[----:B------:R-:W2:Y:S04]  /*1200*/  LDG.E.64 R32, desc[UR8][R32.64] ;  /* 0x0000000820207981 */ /* 0x000ea8000c1e1b00 */
[----:B-1----:R-:W2:Y:S01]  /*1210*/  LDG.E.64 R18, desc[UR8][R22.64] ;  /* 0x0000000816127981 */ /* 0x002ea2000c1e1b00 */
[----:B------:R-:W-:Y:S01]  /*1220*/  IADD3 R31, PT, PT, R31, R2, RZ ;  /* 0x000000021f1f7210 */ /* 0x000fe20007ffe0ff */
[----:B------:R-:W-:-:S04]  /*1230*/  IMAD.IADD R29, R29, 0x1, R2 ;  /* 0x000000011d1d7824 */ /* 0x000fc800078e0202 */
[----:B------:R-:W-:-:S04]  /*1240*/  IMAD.WIDE.U32 R34, R31, 0x8, R14 ;  /* 0x000000081f227825 */ /* 0x000fc800078e000e */
[----:B------:R-:W-:Y:S01]  /*1250*/  IMAD.WIDE.U32 R20, R29, 0x8, R14 ;  /* 0x000000081d147825 */ /* 0x000fe200078e000e */
[----:B--2---:R-:W-:-:S04]  /*1260*/  IADD3 R18, P0, PT, R32, R18, RZ ;  /* 0x0000001220127210 */ /* 0x004fc80007f1e0ff */
[----:B------:R-:W-:-:S05]  /*1270*/  IADD3.X R19, PT, PT, R33, R19, RZ, P0, !PT ;  /* 0x0000001321137210 */ /* 0x000fca00007fe4ff */
        /* <DEDUP_REMOVED lines=12> */
[----:B------:R-:W-:Y:S02]  /*1340*/  IADD3 R30, PT, PT, R30, 0x8, RZ ;  /* 0x000000081e1e7810 */ /* 0x000fe40007ffe0ff */
[----:B--2---:R-:W-:-:S04]  /*1350*/  IADD3 R18, P0, PT, R26, R18, RZ ;  /* 0x000000121a127210 */ /* 0x004fc80007f1e0ff */
[----:B------:R-:W-:Y:S02]  /*1360*/  IADD3.X R19, PT, PT, R27, R19, RZ, P0, !PT ;  /* 0x000000131b137210 */ /* 0x000fe400007fe4ff */
[----:B------:R-:W-:-:S03]  /*1370*/  ISETP.NE.AND P0, PT, R30, R6, PT ;  /* 0x000000061e00720c */ /* 0x000fc60003f05270 */
[----:B------:R4:W-:Y:S10]  /*1380*/  STG.E.64 desc[UR8][R14.64], R18 ;  /* 0x000000120e007986 */ /* 0x0009f4000c101b08 */
[----:B------:R-:W-:Y:S05]  /*1390*/  @P0 BRA `(.L_x_36) ;  /* 0xfffffff800c80947 */ /* 0x000fea000383ffff */
[----:B------:R-:W-:Y:S05]  /*13a0*/  BSYNC.RECONVERGENT B1 ;  /* 0x0000000000017941 */ /* 0x000fea0003800200 */
.L_x_35:
[----:B------:R-:W-:-:S07]  /*13b0*/  MOV R30, R6 ;  /* 0x00000006001e7202 */ /* 0x000fce0000000f00 */
.L_x_34:
[----:B------:R-:W-:-:S13]  /*13c0*/  ISETP.NE.AND P0, PT, R8, RZ, PT ;  /* 0x000000ff0800720c */ /* 0x000fda0003f05270 */
[----:B------:R-:W-:Y:S05]  /*13d0*/  @!P0 BRA `(.L_x_37) ;  /* 0x0000000400408947 */ /* 0x000fea0003800000 */
[----:B-1234-:R-:W-:Y:S01]  /*13e0*/  VIADD R14, R8, 0xffffffff ;  /* 0xffffffff080e7836 */ /* 0x01efe20000000000 */
[----:B------:R-:W-:-:S04]  /*13f0*/  ISETP.NE.AND P1, PT, R10, RZ, PT ;  /* 0x000000ff0a00720c */ /* 0x000fc80003f25270 */
[----:B------:R-:W-:-:S13]  /*1400*/  ISETP.GE.U32.AND P2, PT, R14, 0x3, PT ;  /* 0x000000030e00780c */ /* 0x000fda0003f46070 */
[----:B------:R-:W-:Y:S05]  /*1410*/  @!P2 BRA `(.L_x_38) ;  /* 0x00000000009ca947 */ /* 0x000fea0003800000 */
[----:B------:R-:W1:Y:S01]  /*1420*/  LDC.64 R14, c[0x0][0x380] ;  /* 0x0000e000ff0e7b82 */ /* 0x000e620000000a00 */
        /* <DEDUP_REMOVED lines=8> */
[----:B------:R-:W-:-:S05]  /*14b0*/  IADD3 R29, PT, PT, R29, R2, RZ ;  /* 0x000000021d1d7210 */ /* 0x000fca0007ffe0ff */
[----:B------:R-:W-:Y:S01]  /*14c0*/  IMAD.WIDE.U32 R22, R29, 0x8, R14 ;  /* 0x000000081d167825 */ /* 0x000fe200078e000e */
[----:B--2---:R-:W-:-:S04]  /*14d0*/  IADD3 R18, P2, PT, R18, R20, RZ ;  /* 0x0000001412127210 */ /* 0x004fc80007f5e0ff */
[----:B------:R-:W-:Y:S01]  /*14e0*/  IADD3.X R19, PT, PT, R19, R21, RZ, P2, !PT ;  /* 0x0000001513137210 */ /* 0x000fe200017fe4ff */
[----:B------:R-:W-:-:S04]  /*14f0*/  IMAD.WIDE.U32 R20, R31, 0x8, R14 ;  /* 0x000000081f147825 */ /* 0x000fc800078e000e */
[----:B------:R1:W-:Y:S04]  /*1500*/  STG.E.64 desc[UR8][R16.64], R18 ;  /* 0x0000001210007986 */ /* 0x0003e8000c101b08 */
[----:B------:R-:W2:Y:S04]  /*1510*/  LDG.E.64 R20, desc[UR8][R20.64] ;  /* 0x0000000814147981 */ /* 0x000ea8000c1e1b00 */
[----:B------:R-:W2:Y:S01]  /*1520*/  LDG.E.64 R26, desc[UR8][R22.64] ;  /* 0x00000008161a7981 */ /* 0x000ea2000c1e1b00 */
[----:B------:R-:W-:Y:S01]  /*1530*/  IMAD.IADD R31, R31, 0x1, R2 ;  /* 0x000000011f1f7824 */ /* 0x000fe200078e0202 */
[----:B------:R-:W-:-:S03]  /*1540*/  IADD3 R29, PT, PT, R29, R2, RZ ;  /* 0x000000021d1d7210 */ /* 0x000fc60007ffe0ff */
[----:B------:R-:W-:-:S04]  /*1550*/  IMAD.WIDE.U32 R34, R31, 0x8, R14 ;  /* 0x000000081f227825 */ /* 0x000fc800078e000e */
[----:B------:R-:W-:Y:S01]  /*1560*/  IMAD.WIDE.U32 R32, R29, 0x8, R14 ;  /* 0x000000081d207825 */ /* 0x000fe200078e000e */
[----:B--2---:R-:W-:-:S04]  /*1570*/  IADD3 R26, P2, PT, R20, R26, RZ ;  /* 0x0000001a141a7210 */ /* 0x004fc80007f5e0ff */
[----:B------:R-:W-:-:S05]  /*1580*/  IADD3.X R27, PT, PT, R21, R27, RZ, P2, !PT ;  /* 0x0000001b151b7210 */ /* 0x000fca00017fe4ff */
[----:B------:R2:W-:Y:S04]  /*1590*/  STG.E.64 desc[UR8][R22.64], R26 ;  /* 0x0000001a16007986 */ /* 0x0005e8000c101b08 */
[----:B------:R-:W3:Y:S04]  /*15a0*/  LDG.E.64 R34, desc[UR8][R34.64] ;  /* 0x0000000822227981 */ /* 0x000ee8000c1e1b00 */
[----:B-1----:R-:W3:Y:S01]  /*15b0*/  LDG.E.64 R16, desc[UR8][R32.64] ;  /* 0x0000000820107981 */ /* 0x002ee2000c1e1b00 */
[----:B------:R-:W-:Y:S01]  /*15c0*/  IADD3 R19, PT, PT, R31, R2, RZ ;  /* 0x000000021f137210 */ /* 0x000fe20007ffe0ff */
[----:B------:R-:W-:-:S04]  /*15d0*/  IMAD.IADD R29, R29, 0x1, R2 ;  /* 0x000000011d1d7824 */ /* 0x000fc800078e0202 */
[----:B------:R-:W-:-:S04]  /*15e0*/  IMAD.WIDE.U32 R18, R19, 0x8, R14 ;  /* 0x0000000813127825 */ /* 0x000fc800078e000e */
[----:B------:R-:W-:Y:S01]  /*15f0*/  IMAD.WIDE.U32 R14, R29, 0x8, R14 ;  /* 0x000000081d0e7825 */ /* 0x000fe200078e000e */
[----:B---3--:R-:W-:-:S04]  /*1600*/  IADD3 R16, P2, PT, R34, R16, RZ ;  /* 0x0000001022107210 */ /* 0x008fc80007f5e0ff */
[----:B------:R-:W-:-:S05]  /*1610*/  IADD3.X R17, PT, PT, R35, R17, RZ, P2, !PT ;  /* 0x0000001123117210 */ /* 0x000fca00017fe4ff */
[----:B------:R2:W-:Y:S04]  /*1620*/  STG.E.64 desc[UR8][R32.64], R16 ;  /* 0x0000001020007986 */ /* 0x0005e8000c101b08 */
[----:B------:R-:W3:Y:S04]  /*1630*/  LDG.E.64 R18, desc[UR8][R18.64] ;  /* 0x0000000812127981 */ /* 0x000ee8000c1e1b00 */
[----:B------:R-:W3:Y:S01]  /*1640*/  LDG.E.64 R20, desc[UR8][R14.64] ;  /* 0x000000080e147981 */ /* 0x000ee2000c1e1b00 */
[----:B------:R-:W-:Y:S02]  /*1650*/  IADD3 R30, PT, PT, R30, 0x4, RZ ;  /* 0x000000041e1e7810 */ /* 0x000fe40007ffe0ff */
[----:B---3--:R-:W-:-:S04]  /*1660*/  IADD3 R20, P2, PT, R18, R20, RZ ;  /* 0x0000001412147210 */ /* 0x008fc80007f5e0ff */
[----:B------:R-:W-:-:S05]  /*1670*/  IADD3.X R21, PT, PT, R19, R21, RZ, P2, !PT ;  /* 0x0000001513157210 */ /* 0x000fca00017fe4ff */
[----:B------:R2:W-:Y:S04]  /*1680*/  STG.E.64 desc[UR8][R14.64], R20 ;  /* 0x000000140e007986 */ /* 0x0005e8000c101b08 */
.L_x_38:
[----:B------:R-:W-:Y:S05]  /*1690*/  @!P1 BRA `(.L_x_37) ;  /* 0x0000000000909947 */ /* 0x000fea0003800000 */
[----:B------:R-:W-:Y:S02]  /*16a0*/  ISETP.NE.AND P2, PT, R24, RZ, PT ;  /* 0x000000ff1800720c */ /* 0x000fe40003f45270 */
[----:B------:R-:W-:-:S11]  /*16b0*/  ISETP.NE.AND P1, PT, R12, RZ, PT ;  /* 0x000000ff0c00720c */ /* 0x000fd60003f25270 */
[----:B------:R-:W-:Y:S05]  /*16c0*/  @!P2 BRA `(.L_x_39) ;  /* 0x000000000054a947 */ /* 0x000fea0003800000 */
[----:B--2---:R-:W1:Y:S01]  /*16d0*/  LDC.64 R14, c[0x0][0x380] ;  /* 0x0000e000ff0e7b82 */ /* 0x004e620000000a00 */
[----:B------:R-:W-:-:S04]  /*16e0*/  IMAD R16, R30, R11, R3 ;  /* 0x0000000b1e107224 */ /* 0x000fc800078e0203 */
[CC--:B------:R-:W-:Y:S02]  /*16f0*/  IMAD R27, R16.reuse, R11.reuse, R28 ;  /* 0x0000000b101b7224 */ /* 0x0c0fe400078e021c */
[----:B------:R-:W-:Y:S02]  /*1700*/  IMAD R29, R16, R11, R0 ;  /* 0x0000000b101d7224 */ /* 0x000fe400078e0200 */
[----:B-1----:R-:W-:-:S04]  /*1710*/  IMAD.WIDE.U32 R22, R27, 0x8, R14 ;  /* 0x000000081b167825 */ /* 0x002fc800078e000e */
        /* <DEDUP_REMOVED lines=10> */
[----:B------:R-:W2:Y:S04]  /*17c0*/  LDG.E.64 R16, desc[UR8][R16.64] ;  /* 0x0000000810107981 */ /* 0x000ea8000c1e1b00 */
[----:B------:R-:W2:Y:S01]  /*17d0*/  LDG.E.64 R26, desc[UR8][R14.64] ;  /* 0x000000080e1a7981 */ /* 0x000ea2000c1e1b00 */
[----:B------:R-:W-:Y:S01]  /*17e0*/  VIADD R30, R30, 0x2 ;  /* 0x000000021e1e7836 */ /* 0x000fe20000000000 */
[----:B--2---:R-:W-:-:S04]  /*17f0*/  IADD3 R22, P2, PT, R16, R26, RZ ;  /* 0x0000001a10167210 */ /* 0x004fc80007f5e0ff */
[----:B------:R-:W-:-:S05]  /*1800*/  IADD3.X R23, PT, PT, R17, R27, RZ, P2, !PT ;  /* 0x0000001b11177210 */ /* 0x000fca00017fe4ff */
[----:B------:R1:W-:Y:S04]  /*1810*/  STG.E.64 desc[UR8][R14.64], R22 ;  /* 0x000000160e007986 */ /* 0x0003e8000c101b08 */
.L_x_39:
[----:B------:R-:W-:Y:S05]  /*1820*/  @!P1 BRA `(.L_x_37) ;  /* 0x00000000002c9947 */ /* 0x000fea0003800000 */
[----:B-12---:R-:W1:Y:S01]  /*1830*/  LDC.64 R14, c[0x0][0x380] ;  /* 0x0000e000ff0e7b82 */ /* 0x006e620000000a00 */
[----:B------:R-:W-:-:S04]  /*1840*/  IMAD R16, R30, R11, R3 ;  /* 0x0000000b1e107224 */ /* 0x000fc800078e0203 */
        /* <DEDUP_REMOVED lines=9> */
.L_x_37:
[----:B------:R-:W5:Y:S01]  /*18e0*/  LDCU UR4, c[0x0][0x388] ;  /* 0x00007100ff0477ac */ /* 0x000f620008000800 */
[----:B-1234-:R-:W-:Y:S01]  /*18f0*/  HFMA2 R18, -RZ, RZ, 0, 0 ;  /* 0x00000000ff127431 */ /* 0x01efe200000001ff */
[----:B------:R-:W-:Y:S01]  /*1900*/  IADD3 R13, PT, PT, R25, R13, RZ ;  /* 0x0000000d190d7210 */ /* 0x000fe20007ffe0ff */
[----:B-----5:R-:W-:-:S09]  /*1910*/  UISETP.GE.U32.AND UP0, UPT, UR4, 0x8, UPT ;  /* 0x000000080400788c */ /* 0x020fd2000bf06070 */
[----:B------:R-:W-:Y:S05]  /*1920*/  BRA.U !UP0, `(.L_x_40) ;  /* 0x0000000508407547 */ /* 0x000fea000b800000 */
[----:B------:R-:W-:Y:S01]  /*1930*/  BSSY.RECONVERGENT B1, `(.L_x_41) ;  /* 0x000004e000017945 */ /* 0x000fe20003800200 */
[----:B------:R-:W-:-:S07]  /*1940*/  IMAD.MOV.U32 R11, RZ, RZ, RZ ;  /* 0x000000ffff0b7224 */ /* 0x000fce00078e00ff */
.L_x_42:
[----:B-1----:R-:W1:Y:S01]  /*1950*/  LDC.64 R14, c[0x0][0x380] ;  /* 0x0000e000ff0e7b82 */ /* 0x002e620000000a00 */
        /* <DEDUP_REMOVED lines=14> */
[----:B------:R-:W2:Y:S01]  /*1a40*/  LDG.E.64 R20, desc[UR8][R22.64] ;  /* 0x0000000816147981 */ /* 0x000ea2000c1e1b00 */
[----:B------:R-:W-:Y:S01]  /*1a50*/  IMAD.IADD R25, R25, 0x1, R2 ;  /* 0x0000000119197824 */ /* 0x000fe200078e0202 */
[----:B------:R-:W-:-:S05]  /*1a60*/  IADD3 R33, PT, PT, R31, R2, RZ ;  /* 0x000000021f217210 */ /* 0x000fca0007ffe0ff */
[----:B------:R-:W-:Y:S01]  /*1a70*/  IMAD.WIDE.U32 R30, R33, 0x8, R14 ;  /* 0x00000008211e7825 */ /* 0x000fe200078e000e */
[----:B--2---:R-:W-:-:S04]  /*1a80*/  IADD3 R16, P1, PT, R26, R20, RZ ;  /* 0x000000141a107210 */ /* 0x004fc80007f3e0ff */
[----:B------:R-:W-:Y:S01]  /*1a90*/  IADD3.X R17, PT, PT, R27, R21, RZ, P1, !PT ;  /* 0x000000151b117210 */ /* 0x000fe20000ffe4ff */
[----:B------:R-:W-:-:S04]  /*1aa0*/  IMAD.WIDE.U32 R20, R25, 0x8, R14 ;  /* 0x0000000819147825 */ /* 0x000fc800078e000e */
[----:B------:R2:W-:Y:S04]  /*1ab0*/  STG.E.64 desc[UR8][R22.64], R16 ;  /* 0x0000001016007986 */ /* 0x0005e8000c101b08 */
[----:B------:R-:W3:Y:S04]  /*1ac0*/  LDG.E.64 R20, desc[UR8][R20.64] ;  /* 0x0000000814147981 */ /* 0x000ee8000c1e1b00 */
[----:B-1----:R-:W3:Y:S01]  /*1ad0*/  LDG.E.64 R18, desc[UR8][R30.64] ;  /* 0x000000081e127981 */ /* 0x002ee2000c1e1b00 */
[----:B------:R-:W-:Y:S01]  /*1ae0*/  IADD3 R25, PT, PT, R25, R2, RZ ;  /* 0x0000000219197210 */ /* 0x000fe20007ffe0ff */
[----:B------:R-:W-:-:S04]  /*1af0*/  IMAD.IADD R33, R33, 0x1, R2 ;  /* 0x0000000121217824 */ /* 0x000fc800078e0202 */
[----:B------:R-:W-:Y:S01]  /*1b00*/  IMAD.WIDE.U32 R28, R25, 0x8, R14 ;  /* 0x00000008191c7825 */ /* 0x000fe200078e000e */
[----:B---3--:R-:W-:-:S04]  /*1b10*/  IADD3 R26, P1, PT, R20, R18, RZ ;  /* 0x00000012141a7210 */ /* 0x008fc80007f3e0ff */
[----:B------:R-:W-:Y:S01]  /*1b20*/  IADD3.X R27, PT, PT, R21, R19, RZ, P1, !PT ;  /* 0x00000013151b7210 */ /* 0x000fe20000ffe4ff */
[----:B------:R-:W-:-:S04]  /*1b30*/  IMAD.WIDE.U32 R18, R33, 0x8, R14 ;  /* 0x0000000821127825 */ /* 0x000fc800078e000e */
[----:B------:R1:W-:Y:S04]  /*1b40*/  STG.E.64 desc[UR8][R30.64], R26 ;  /* 0x0000001a1e007986 */ /* 0x0003e8000c101b08 */
[----:B------:R-:W3:Y:S04]  /*1b50*/  LDG.E.64 R28, desc[UR8][R28.64] ;  /* 0x000000081c1c7981 */ /* 0x000ee8000c1e1b00 */
[----:B--2---:R-:W3:Y:S01]  /*1b60*/  LDG.E.64 R16, desc[UR8][R18.64] ;  /* 0x0000000812107981 */ /* 0x004ee2000c1e1b00 */
[-C--:B------:R-:W-:Y:S02]  /*1b70*/  IADD3 R25, PT, PT, R25, R2.reuse, RZ ;  /* 0x0000000219197210 */ /* 0x080fe40007ffe0ff */
[----:B------:R-:W-:-:S03]  /*1b80*/  IADD3 R33, PT, PT, R33, R2, RZ ;  /* 0x0000000221217210 */ /* 0x000fc60007ffe0ff */
[----:B------:R-:W-:Y:S01]  /*1b90*/  IMAD.WIDE.U32 R22, R25, 0x8, R14 ;  /* 0x0000000819167825 */ /* 0x000fe200078e000e */
[----:B---3--:R-:W-:-:S05]  /*1ba0*/  IADD3 R20, P1, PT, R28, R16, RZ ;  /* 0x000000101c147210 */ /* 0x008fca0007f3e0ff */
[----:B------:R-:W-:Y:S02]  /*1bb0*/  IMAD.X R21, R29, 0x1, R17, P1 ;  /* 0x000000011d157824 */ /* 0x000fe400008e0611 */
[----:B------:R-:W-:-:S03]  /*1bc0*/  IMAD.WIDE.U32 R16, R33, 0x8, R14 ;  /* 0x0000000821107825 */ /* 0x000fc600078e000e */
[----:B------:R2:W-:Y:S04]  /*1bd0*/  STG.E.64 desc[UR8][R18.64], R20 ;  /* 0x0000001412007986 */ /* 0x0005e8000c101b08 */
[----:B------:R-:W3:Y:S04]  /*1be0*/  LDG.E.64 R22, desc[UR8][R22.64] ;  /* 0x0000000816167981 */ /* 0x000ee8000c1e1b00 */
[----:B-1----:R-:W3:Y:S01]  /*1bf0*/  LDG.E.64 R26, desc[UR8][R16.64] ;  /* 0x00000008101a7981 */ /* 0x002ee2000c1e1b00 */
[-C--:B------:R-:W-:Y:S02]  /*1c00*/  IADD3 R25, PT, PT, R25, R2.reuse, RZ ;  /* 0x0000000219197210 */ /* 0x080fe40007ffe0ff */
[----:B------:R-:W-:-:S03]  /*1c10*/  IADD3 R33, PT, PT, R33, R2, RZ ;  /* 0x0000000221217210 */ /* 0x000fc60007ffe0ff */
[----:B------:R-:W-:Y:S01]  /*1c20*/  IMAD.WIDE.U32 R30, R25, 0x8, R14 ;  /* 0x00000008191e7825 */ /* 0x000fe200078e000e */
[----:B---3--:R-:W-:-:S04]  /*1c30*/  IADD3 R28, P1, PT, R22, R26, RZ ;  /* 0x0000001a161c7210 */ /* 0x008fc80007f3e0ff */
[----:B------:R-:W-:Y:S01]  /*1c40*/  IADD3.X R29, PT, PT, R23, R27, RZ, P1, !PT ;  /* 0x0000001b171d7210 */ /* 0x000fe20000ffe4ff */
[----:B------:R-:W-:-:S04]  /*1c50*/  IMAD.WIDE.U32 R26, R33, 0x8, R14 ;  /* 0x00000008211a7825 */ /* 0x000fc800078e000e */
[----:B------:R1:W-:Y:S04]  /*1c60*/  STG.E.64 desc[UR8][R16.64], R28 ;  /* 0x0000001c10007986 */ /* 0x0003e8000c101b08 */
[----:B------:R-:W3:Y:S04]  /*1c70*/  LDG.E.64 R30, desc[UR8][R30.64] ;  /* 0x000000081e1e7981 */ /* 0x000ee8000c1e1b00 */
[----:B--2---:R-:W3:Y:S01]  /*1c80*/  LDG.E.64 R18, desc[UR8][R26.64] ;  /* 0x000000081a127981 */ /* 0x004ee2000c1e1b00 */
[----:B------:R-:W-:Y:S01]  /*1c90*/  IMAD.IADD R25, R25, 0x1, R2 ;  /* 0x0000000119197824 */ /* 0x000fe200078e0202 */
[----:B------:R-:W-:-:S03]  /*1ca0*/  IADD3 R33, PT, PT, R33, R2, RZ ;  /* 0x0000000221217210 */ /* 0x000fc60007ffe0ff */
[----:B------:R-:W-:-:S04]  /*1cb0*/  IMAD.WIDE.U32 R20, R25, 0x8, R14 ;  /* 0x0000000819147825 */ /* 0x000fc800078e000e */
[----:B------:R-:W-:Y:S01]  /*1cc0*/  IMAD.WIDE.U32 R22, R33, 0x8, R14 ;  /* 0x0000000821167825 */ /* 0x000fe200078e000e */
[----:B---3--:R-:W-:-:S04]  /*1cd0*/  IADD3 R18, P1, PT, R30, R18, RZ ;  /* 0x000000121e127210 */ /* 0x008fc80007f3e0ff */
[----:B------:R-:W-:-:S05]  /*1ce0*/  IADD3.X R19, PT, PT, R31, R19, RZ, P1, !PT ;  /* 0x000000131f137210 */ /* 0x000fca0000ffe4ff */
[----:B------:R2:W-:Y:S04]  /*1cf0*/  STG.E.64 desc[UR8][R26.64], R18 ;  /* 0x000000121a007986 */ /* 0x0005e8000c101b08 */
[----:B------:R-:W3:Y:S04]  /*1d00*/  LDG.E.64 R20, desc[UR8][R20.64] ;  /* 0x0000000814147981 */ /* 0x000ee8000c1e1b00 */
[----:B-1----:R-:W3:Y:S01]  /*1d10*/  LDG.E.64 R16, desc[UR8][R22.64] ;  /* 0x0000000816107981 */ /* 0x002ee2000c1e1b00 */
[----:B------:R-:W-:Y:S01]  /*1d20*/  IADD3 R25, PT, PT, R25, R2, RZ ;  /* 0x0000000219197210 */ /* 0x000fe20007ffe0ff */
[----:B------:R-:W-:Y:S01]  /*1d30*/  IMAD.IADD R33, R33, 0x1, R2 ;  /* 0x0000000121217824 */ /* 0x000fe200078e0202 */
[----:B---3--:R-:W-:-:S04]  /*1d40*/  IADD3 R28, P1, PT, R20, R16, RZ ;  /* 0x00000010141c7210 */ /* 0x008fc80007f3e0ff */
[----:B------:R-:W-:Y:S01]  /*1d50*/  IADD3.X R29, PT, PT, R21, R17, RZ, P1, !PT ;  /* 0x00000011151d7210 */ /* 0x000fe20000ffe4ff */
[----:B------:R-:W-:-:S04]  /*1d60*/  IMAD.WIDE.U32 R16, R25, 0x8, R14 ;  /* 0x0000000819107825 */ /* 0x000fc800078e000e */
[----:B------:R-:W-:Y:S01]  /*1d70*/  IMAD.WIDE.U32 R14, R33, 0x8, R14 ;  /* 0x00000008210e7825 */ /* 0x000fe200078e000e */
[----:B------:R1:W-:Y:S04]  /*1d80*/  STG.E.64 desc[UR8][R22.64], R28 ;  /* 0x0000001c16007986 */ /* 0x0003e8000c101b08 */
[----:B------:R-:W3:Y:S04]  /*1d90*/  LDG.E.64 R16, desc[UR8][R16.64] ;  /* 0x0000000810107981 */ /* 0x000ee8000c1e1b00 */
[----:B--2---:R-:W3:Y:S01]  /*1da0*/  LDG.E.64 R18, desc[UR8][R14.64] ;  /* 0x000000080e127981 */ /* 0x004ee2000c1e1b00 */
[----:B------:R-:W-:-:S02]  /*1db0*/  IADD3 R11, PT, PT, R11, 0x8, RZ ;  /* 0x000000080b0b7810 */ /* 0x000fc40007ffe0ff */
[----:B---3--:R-:W-:-:S04]  /*1dc0*/  IADD3 R18, P1, PT, R16, R18, RZ ;  /* 0x0000001210127210 */ /* 0x008fc80007f3e0ff */
[----:B------:R-:W-:Y:S02]  /*1dd0*/  IADD3.X R19, PT, PT, R17, R19, RZ, P1, !PT ;  /* 0x0000001311137210 */ /* 0x000fe40000ffe4ff */
[----:B------:R-:W-:-:S03]  /*1de0*/  ISETP.NE.AND P1, PT, R11, R6, PT ;  /* 0x000000060b00720c */ /* 0x000fc60003f25270 */
[----:B------:R1:W-:Y:S10]  /*1df0*/  STG.E.64 desc[UR8][R14.64], R18 ;  /* 0x000000120e007986 */ /* 0x0003f4000c101b08 */
[----:B------:R-:W-:Y:S05]  /*1e00*/  @P1 BRA `(.L_x_42) ;  /* 0xfffffff800d01947 */ /* 0x000fea000383ffff */
[----:B0-----:R-:W-:Y:S05]  /*1e10*/  BSYNC.RECONVERGENT B1 ;  /* 0x0000000000017941 */ /* 0x001fea0003800200 */
.L_x_41:
[----:B-1----:R-:W-:-:S07]  /*1e20*/  IMAD.MOV.U32 R18, RZ, RZ, R6 ;  /* 0x000000ffff127224 */ /* 0x002fce00078e0006 */
.L_x_40:
[----:B------:R-:W-:Y:S05]  /*1e30*/  @!P0 BRA `(.L_x_28) ;  /* 0x0000000400348947 */ /* 0x000fea0003800000 */
[----:B------:R-:W-:Y:S02]  /*1e40*/  IADD3 R8, PT, PT, R8, -0x1, RZ ;  /* 0xffffffff08087810 */ /* 0x000fe40007ffe0ff */
[----:B------:R-:W-:Y:S02]  /*1e50*/  ISETP.NE.AND P0, PT, R10, RZ, PT ;  /* 0x000000ff0a00720c */ /* 0x000fe40003f05270 */
[----:B------:R-:W-:-:S13]  /*1e60*/  ISETP.GE.U32.AND P1, PT, R8, 0x3, PT ;  /* 0x000000030800780c */ /* 0x000fda0003f26070 */
[----:B------:R-:W-:Y:S05]  /*1e70*/  @!P1 BRA `(.L_x_43) ;  /* 0x0000000000989947 */ /* 0x000fea0003800000 */
[----:B------:R-:W1:Y:S01]  /*1e80*/  LDC.64 R10, c[0x0][0x380] ;  /* 0x0000e000ff0a7b82 */ /* 0x000e620000000a00 */
        /* <DEDUP_REMOVED lines=17> */
[----:B------:R-:W-:Y:S01]  /*1fa0*/  IMAD.WIDE.U32 R30, R19, 0x8, R10 ;  /* 0x00000008131e7825 */ /* 0x000fe200078e000a */
[----:B--2---:R-:W-:-:S04]  /*1fb0*/  IADD3 R28, P1, PT, R26, R20, RZ ;  /* 0x000000141a1c7210 */ /* 0x004fc80007f3e0ff */
[----:B------:R-:W-:Y:S01]  /*1fc0*/  IADD3.X R29, PT, PT, R27, R21, RZ, P1, !PT ;  /* 0x000000151b1d7210 */ /* 0x000fe20000ffe4ff */
[----:B------:R-:W-:-:S04]  /*1fd0*/  IMAD.WIDE.U32 R20, R25, 0x8, R10 ;  /* 0x0000000819147825 */ /* 0x000fc800078e000a */
[----:B------:R2:W-:Y:S04]  /*1fe0*/  STG.E.64 desc[UR8][R16.64], R28 ;  /* 0x0000001c10007986 */ /* 0x0005e8000c101b08 */
[----:B------:R-:W3:Y:S04]  /*1ff0*/  LDG.E.64 R30, desc[UR8][R30.64] ;  /* 0x000000081e1e7981 */ /* 0x000ee8000c1e1b00 */
[----:B-1----:R-:W3:Y:S01]  /*2000*/  LDG.E.64 R14, desc[UR8][R20.64] ;  /* 0x00000008140e7981 */ /* 0x002ee2000c1e1b00 */
        /* <DEDUP_REMOVED lines=8> */
[----:B--2---:R-:W3:Y:S01]  /*2090*/  LDG.E.64 R16, desc[UR8][R10.64] ;  /* 0x000000080a107981 */ /* 0x004ee2000c1e1b00 */
[----:B------:R-:W-:Y:S01]  /*20a0*/  VIADD R18, R18, 0x4 ;  /* 0x0000000412127836 */ /* 0x000fe20000000000 */
[----:B---3--:R-:W-:-:S04]  /*20b0*/  IADD3 R16, P1, PT, R22, R16, RZ ;  /* 0x0000001016107210 */ /* 0x008fc80007f3e0ff */
[----:B------:R-:W-:-:S05]  /*20c0*/  IADD3.X R17, PT, PT, R23, R17, RZ, P1, !PT ;  /* 0x0000001117117210 */ /* 0x000fca0000ffe4ff */
[----:B------:R1:W-:Y:S04]  /*20d0*/  STG.E.64 desc[UR8][R10.64], R16 ;  /* 0x000000100a007986 */ /* 0x0003e8000c101b08 */
.L_x_43:
[----:B------:R-:W-:Y:S05]  /*20e0*/  @!P0 BRA `(.L_x_28) ;  /* 0x0000000000888947 */ /* 0x000fea0003800000 */
[----:B------:R-:W-:Y:S02]  /*20f0*/  ISETP.NE.AND P1, PT, R24, RZ, PT ;  /* 0x000000ff1800720c */ /* 0x000fe40003f25270 */
[----:B------:R-:W-:-:S11]  /*2100*/  ISETP.NE.AND P0, PT, R12, RZ, PT ;  /* 0x000000ff0c00720c */ /* 0x000fd60003f05270 */
[----:B------:R-:W-:Y:S05]  /*2110*/  @!P1 BRA `(.L_x_44) ;  /* 0x0000000000509947 */ /* 0x000fea0003800000 */
[----:B-1----:R-:W1:Y:S01]  /*2120*/  LDC.64 R14, c[0x0][0x380] ;  /* 0x0000e000ff0e7b82 */ /* 0x002e620000000a00 */
        /* <DEDUP_REMOVED lines=13> */
[----:B------:R-:W3:Y:S04]  /*2200*/  LDG.E.64 R14, desc[UR8][R24.64] ;  /* 0x00000008180e7981 */ /* 0x000ee8000c1e1b00 */
[----:B------:R-:W3:Y:S01]  /*2210*/  LDG.E.64 R20, desc[UR8][R26.64] ;  /* 0x000000081a147981 */ /* 0x000ee2000c1e1b00 */
[----:B------:R-:W-:Y:S02]  /*2220*/  IADD3 R18, PT, PT, R18, 0x2, RZ ;  /* 0x0000000212127810 */ /* 0x000fe40007ffe0ff */
[----:B---3--:R-:W-:-:S05]  /*2230*/  IADD3 R14, P1, PT, R14, R20, RZ ;  /* 0x000000140e0e7210 */ /* 0x008fca0007f3e0ff */
[----:B------:R-:W-:-:S05]  /*2240*/  IMAD.X R15, R15, 0x1, R21, P1 ;  /* 0x000000010f0f7824 */ /* 0x000fca00008e0615 */
[----:B------:R2:W-:Y:S03]  /*2250*/  STG.E.64 desc[UR8][R26.64], R14 ;  /* 0x0000000e1a007986 */ /* 0x0005e6000c101b08 */
.L_x_44:
        /* <DEDUP_REMOVED lines=11> */
.L_x_28:
[----:B0-----:R-:W-:Y:S05]  /*2310*/  BSYNC.RECONVERGENT B0 ;  /* 0x0000000000007941 */ /* 0x001fea0003800200 */
.L_x_27:
[----:B------:R-:W0:Y:S01]  /*2320*/  LDCU UR4, c[0x0][0x38c] ;  /* 0x00007180ff0477ac */ /* 0x000e220008000800 */
[----:B------:R-:W-:-:S04]  /*2330*/  SHF.L.U32 R4, R4, 0x1, RZ ;  /* 0x0000000104047819 */ /* 0x000fc800000006ff */
[----:B0-----:R-:W-:-:S13]  /*2340*/  ISETP.GT.U32.AND P0, PT, R4, UR4, PT ;  /* 0x0000000404007c0c */ /* 0x001fda000bf04070 */
[----:B------:R-:W-:Y:S05]  /*2350*/  @!P0 BRA `(.L_x_45) ;  /* 0xffffffdc00888947 */ /* 0x000fea000383ffff */
[----:B------:R-:W-:Y:S05]  /*2360*/  EXIT ;  /* 0x000000000000794d */ /* 0x000fea0003800000 */
.L_x_46:
        /* <DEDUP_REMOVED lines=9> */
.L_x_50:


//--------------------- .nv.shared.reserved.0     --------------------------
	.section	.nv.shared.reserved.0,"aw",@nobits
	.weak		__nv_reservedSMEM_offset_0_alias
	.size		__nv_reservedSMEM_offset_0_alias, 0, 64
	.other		__nv_reservedSMEM_offset_0_alias,@"STO_CUDA_RESERVED_SHARED STV_DEFAULT"
__nv_reservedSMEM_offset_0_alias:
	.zero		0
	.zero		64


//--------------------- .nv.constant0._Z7pearsonPmPfjS0_S0_jjjjjj --------------------------
	.section	.nv.constant0._Z7pearsonPmPfjS0_S0_jjjjjj,"a",@progbits
	.sectionflags	@""
	.align	4
.nv.constant0._Z7pearsonPmPfjS0_S0_jjjjjj:
	.zero		960


//--------------------- .nv.constant0._Z9reductionPmjj --------------------------
	.section	.nv.constant0._Z9reductionPmjj,"a",@progbits
	.sectionflags	@""
	.align	4
.nv.constant0._Z9reductionPmjj:
	.zero		912


//--------------------- SYMBOLS --------------------------

	.type		.nv.reservedSmem.offset0,@object
	.size		.nv.reservedSmem.offset0,0x4
